// auto-generated by cutlass_sweep.gemm — config: {"arch": "sm_100", "cluster_m": 1, "cluster_n": 2, "dtype": "bf16", "dtype_b": "bf16", "layout": "nt", "stages": 0, "tile_k": 128, "tile_m": 64, "tile_n": 256}
#include "cutlass/cutlass.h"
#include "cutlass/gemm/collective/collective_builder.hpp"
#include "cutlass/gemm/device/gemm_universal_adapter.h"
#include "cutlass/gemm/kernel/gemm_universal.hpp"
#include "cutlass/epilogue/collective/collective_builder.hpp"

using ElemA = cutlass::bfloat16_t;
using ElemB = cutlass::bfloat16_t;
using ElemCD = cutlass::bfloat16_t;
using Acc  = float;
using TileShape    = cute::Shape<cute::_64, cute::_256, cute::_128>;
using ClusterShape = cute::Shape<cute::_1, cute::_2, cute::_1>;

using CollectiveEpilogue = typename cutlass::epilogue::collective::CollectiveBuilder<
    cutlass::arch::Sm100, cutlass::arch::OpClassTensorOp,
    TileShape, ClusterShape,
    cutlass::epilogue::collective::EpilogueTileAuto,
    Acc, Acc,
    ElemCD, cutlass::layout::RowMajor, 128 / cutlass::sizeof_bits<ElemCD>::value,
    ElemCD, cutlass::layout::RowMajor, 128 / cutlass::sizeof_bits<ElemCD>::value,
    cutlass::epilogue::collective::EpilogueScheduleAuto
  >::CollectiveOp;

using CollectiveMainloop = typename cutlass::gemm::collective::CollectiveBuilder<
    cutlass::arch::Sm100, cutlass::arch::OpClassTensorOp,
    ElemA, cutlass::layout::RowMajor, 128 / cutlass::sizeof_bits<ElemA>::value,
    ElemB, cutlass::layout::ColumnMajor, 128 / cutlass::sizeof_bits<ElemB>::value,
    Acc,
    TileShape, ClusterShape,
    cutlass::gemm::collective::StageCountAutoCarveout<static_cast<int>(sizeof(typename CollectiveEpilogue::SharedStorage))>,
    cutlass::gemm::collective::KernelScheduleAuto
  >::CollectiveOp;

using GemmKernel = cutlass::gemm::kernel::GemmUniversal<
    cute::Shape<int,int,int,int>,
    CollectiveMainloop,
    CollectiveEpilogue
>;
using Gemm = cutlass::gemm::device::GemmUniversalAdapter<GemmKernel>;

// Force the device kernel symbol into the cubin without needing a host main.
auto* _anchor = &cutlass::device_kernel<GemmKernel>;


// ===== COMPILED SASS (sm_100a) =====

	.target	sm_100a

	.elftype	@"ET_EXEC"


//--------------------- .note.nv.tkinfo           --------------------------
	.section	.note.nv.tkinfo,"",@"SHT_NOTE"
	.sectionflags	@"SHF_NOTE_NV_TKINFO"
	.tkinfo
        /*0018*/ 	.word	0x00000002
        /*0030*/ 	.string	""
        /*0030*/ 	.string	"ptxas"
        /*0030*/ 	.string	"Cuda compilation tools, release 13.0, V13.0.88"
        /*0030*/ 	.string	"Build cuda_13.0.r13.0/compiler.36424714_0"
        /*0030*/ 	.string	"-arch sm_100a -m 64 "



//--------------------- .note.nv.cuinfo           --------------------------
	.section	.note.nv.cuinfo,"",@"SHT_NOTE"
	.sectionflags	@"SHF_NOTE_NV_CUINFO"
        /*0018*/ 	.short	0x0002
        /*001a*/ 	.short	0x0064
        /*001c*/ 	.short	0x0082
	.zero		2


//--------------------- .nv.info                  --------------------------
	.section	.nv.info,"",@"SHT_CUDA_INFO"
	.align	4


	//----- nvinfo : EIATTR_REGCOUNT
	.align		4
        /*0000*/ 	.byte	0x04, 0x2f
        /*0002*/ 	.short	(.L_19 - .L_18)
	.align		4
.L_18:
        /*0004*/ 	.word	index@(_ZN7cutlass13device_kernelINS_4gemm6kernel13GemmUniversalIN4cute5tupleIJiiiiEEENS1_10collective13CollectiveMmaINS1_35MainloopSm100TmaUmmaWarpSpecializedILi2ELi2ELi4ENS5_IJNS4_1CILi1EEENSA_ILi2EEESB_EEEEENS5_IJNSA_ILi64EEENSA_ILi256EEENSA_ILi128EEEEEENS_10bfloat16_tENS5_IJlSB_lEEESJ_SK_NS4_8TiledMMAINS4_8MMA_AtomIJNS4_20SM100_MMA_F16BF16_SSISJ_SJ_fLi64ELi256ELNS4_4UMMA5MajorE0ELSP_0ELNSO_7ScaleInE0ELSQ_0EEEEEENS4_6LayoutINS5_IJSB_SB_SB_EEENS5_IJNSA_ILi0EEESV_SV_EEEEENS5_IJNS4_10UnderscoreESY_SY_EEEEENS4_23SM90_TMA_LOAD_MULTICASTENS4_14ComposedLayoutINS4_7SwizzleILi3ELi4ELi3EEENS4_18smem_ptr_flag_bitsILi16EEENST_INS5_IJNSA_ILi8EEESF_EEENS5_IJSF_SB_EEEEEEEvNS4_8identityENS4_13SM90_TMA_LOADES1B_vS1C_EENS_8epilogue10collective18CollectiveEpilogueINS1F_23Sm100TmaWarpSpecializedILi4ELi2ELi32ELb1ELb0EEEJSI_NS5_IJNST_ISF_SB_EES1K_EEESJ_SK_SJ_SK_NS1F_6fusion15FusionCallbacksIS1J_NS1M_17LinearCombinationISJ_fSJ_fLNS_15FloatRoundStyleE2EEESI_S1L_JEEENS4_5SM1004TMEM4LOAD26SM100_TMEM_LOAD_16dp256b8xES1D_S1B_NS4_17SM75_U32x4_LDSM_NENS4_14SM90_TMA_STOREES1B_NS4_17SM90_U32x4_STSM_NENS4_39AutoVectorizingCopyWithAssumedAlignmentILi128EEEEEEvvEEEEvNT_6ParamsE)
        /*0008*/ 	.word	0x0000007a


	//----- nvinfo : EIATTR_FRAME_SIZE
	.align		4
.L_19:
        /*000c*/ 	.byte	0x04, 0x11
        /*000e*/ 	.short	(.L_21 - .L_20)
	.align		4
.L_20:
        /*0010*/ 	.word	index@($__internal_2_$__cuda_sm10x_tcgen05_guardrail_trap_unallocated_columns_being_dealloced)
        /*0014*/ 	.word	0x00000000


	//----- nvinfo : EIATTR_FRAME_SIZE
	.align		4
.L_21:
        /*0018*/ 	.byte	0x04, 0x11
        /*001a*/ 	.short	(.L_23 - .L_22)
	.align		4
.L_22:
        /*001c*/ 	.word	index@($__internal_1_$__cuda_sm10x_tcgen05_guardrail_trap_phase_invalid_during_alloc)
        /*0020*/ 	.word	0x00000000


	//----- nvinfo : EIATTR_FRAME_SIZE
	.align		4
.L_23:
        /*0024*/ 	.byte	0x04, 0x11
        /*0026*/ 	.short	(.L_25 - .L_24)
	.align		4
.L_24:
        /*0028*/ 	.word	index@($__internal_0_$__cuda_sm10x_tcgen05_guardrail_trap_col_being_dealloced_not_returned_by_alloc)
        /*002c*/ 	.word	0x00000000


	//----- nvinfo : EIATTR_FRAME_SIZE
	.align		4
.L_25:
        /*0030*/ 	.byte	0x04, 0x11
        /*0032*/ 	.short	(.L_27 - .L_26)
	.align		4
.L_26:
        /*0034*/ 	.word	index@(_ZN7cutlass13device_kernelINS_4gemm6kernel13GemmUniversalIN4cute5tupleIJiiiiEEENS1_10collective13CollectiveMmaINS1_35MainloopSm100TmaUmmaWarpSpecializedILi2ELi2ELi4ENS5_IJNS4_1CILi1EEENSA_ILi2EEESB_EEEEENS5_IJNSA_ILi64EEENSA_ILi256EEENSA_ILi128EEEEEENS_10bfloat16_tENS5_IJlSB_lEEESJ_SK_NS4_8TiledMMAINS4_8MMA_AtomIJNS4_20SM100_MMA_F16BF16_SSISJ_SJ_fLi64ELi256ELNS4_4UMMA5MajorE0ELSP_0ELNSO_7ScaleInE0ELSQ_0EEEEEENS4_6LayoutINS5_IJSB_SB_SB_EEENS5_IJNSA_ILi0EEESV_SV_EEEEENS5_IJNS4_10UnderscoreESY_SY_EEEEENS4_23SM90_TMA_LOAD_MULTICASTENS4_14ComposedLayoutINS4_7SwizzleILi3ELi4ELi3EEENS4_18smem_ptr_flag_bitsILi16EEENST_INS5_IJNSA_ILi8EEESF_EEENS5_IJSF_SB_EEEEEEEvNS4_8identityENS4_13SM90_TMA_LOADES1B_vS1C_EENS_8epilogue10collective18CollectiveEpilogueINS1F_23Sm100TmaWarpSpecializedILi4ELi2ELi32ELb1ELb0EEEJSI_NS5_IJNST_ISF_SB_EES1K_EEESJ_SK_SJ_SK_NS1F_6fusion15FusionCallbacksIS1J_NS1M_17LinearCombinationISJ_fSJ_fLNS_15FloatRoundStyleE2EEESI_S1L_JEEENS4_5SM1004TMEM4LOAD26SM100_TMEM_LOAD_16dp256b8xES1D_S1B_NS4_17SM75_U32x4_LDSM_NENS4_14SM90_TMA_STOREES1B_NS4_17SM90_U32x4_STSM_NENS4_39AutoVectorizingCopyWithAssumedAlignmentILi128EEEEEEvvEEEEvNT_6ParamsE)
        /*0038*/ 	.word	0x00000000


	//----- nvinfo : EIATTR_MIN_STACK_SIZE
	.align		4
.L_27:
        /*003c*/ 	.byte	0x04, 0x12
        /*003e*/ 	.short	(.L_29 - .L_28)
	.align		4
.L_28:
        /*0040*/ 	.word	index@(_ZN7cutlass13device_kernelINS_4gemm6kernel13GemmUniversalIN4cute5tupleIJiiiiEEENS1_10collective13CollectiveMmaINS1_35MainloopSm100TmaUmmaWarpSpecializedILi2ELi2ELi4ENS5_IJNS4_1CILi1EEENSA_ILi2EEESB_EEEEENS5_IJNSA_ILi64EEENSA_ILi256EEENSA_ILi128EEEEEENS_10bfloat16_tENS5_IJlSB_lEEESJ_SK_NS4_8TiledMMAINS4_8MMA_AtomIJNS4_20SM100_MMA_F16BF16_SSISJ_SJ_fLi64ELi256ELNS4_4UMMA5MajorE0ELSP_0ELNSO_7ScaleInE0ELSQ_0EEEEEENS4_6LayoutINS5_IJSB_SB_SB_EEENS5_IJNSA_ILi0EEESV_SV_EEEEENS5_IJNS4_10UnderscoreESY_SY_EEEEENS4_23SM90_TMA_LOAD_MULTICASTENS4_14ComposedLayoutINS4_7SwizzleILi3ELi4ELi3EEENS4_18smem_ptr_flag_bitsILi16EEENST_INS5_IJNSA_ILi8EEESF_EEENS5_IJSF_SB_EEEEEEEvNS4_8identityENS4_13SM90_TMA_LOADES1B_vS1C_EENS_8epilogue10collective18CollectiveEpilogueINS1F_23Sm100TmaWarpSpecializedILi4ELi2ELi32ELb1ELb0EEEJSI_NS5_IJNST_ISF_SB_EES1K_EEESJ_SK_SJ_SK_NS1F_6fusion15FusionCallbacksIS1J_NS1M_17LinearCombinationISJ_fSJ_fLNS_15FloatRoundStyleE2EEESI_S1L_JEEENS4_5SM1004TMEM4LOAD26SM100_TMEM_LOAD_16dp256b8xES1D_S1B_NS4_17SM75_U32x4_LDSM_NENS4_14SM90_TMA_STOREES1B_NS4_17SM90_U32x4_STSM_NENS4_39AutoVectorizingCopyWithAssumedAlignmentILi128EEEEEEvvEEEEvNT_6ParamsE)
        /*0044*/ 	.word	0x00000000
.L_29:


//--------------------- .nv.compat                --------------------------
	.section	.nv.compat,"",@"SHT_CUDA_COMPAT_INFO"
	.align	4
        /*0000*/ 	.byte	0x02, 0x09, 0x01, 0x00, 0x02, 0x02, 0x02, 0x00, 0x02, 0x05, 0x05, 0x00, 0x03, 0x07, 0x01, 0x01
        /*0010*/ 	.byte	0x02, 0x03, 0x01, 0x00, 0x02, 0x06, 0x01, 0x00, 0x04, 0x0b, 0x08, 0x00, 0x09, 0x00, 0x00, 0x00
        /*0020*/ 	.byte	0x00, 0x00, 0x00, 0x00


//--------------------- .nv.info._ZN7cutlass13device_kernelINS_4gemm6kernel13GemmUniversalIN4cute5tupleIJiiiiEEENS1_10collective13CollectiveMmaINS1_35MainloopSm100TmaUmmaWarpSpecializedILi2ELi2ELi4ENS5_IJNS4_1CILi1EEENSA_ILi2EEESB_EEEEENS5_IJNSA_ILi64EEENSA_ILi256EEENSA_ILi128EEEEEENS_10bfloat16_tENS5_IJlSB_lEEESJ_SK_NS4_8TiledMMAINS4_8MMA_AtomIJNS4_20SM100_MMA_F16BF16_SSISJ_SJ_fLi64ELi256ELNS4_4UMMA5MajorE0ELSP_0ELNSO_7ScaleInE0ELSQ_0EEEEEENS4_6LayoutINS5_IJSB_SB_SB_EEENS5_IJNSA_ILi0EEESV_SV_EEEEENS5_IJNS4_10UnderscoreESY_SY_EEEEENS4_23SM90_TMA_LOAD_MULTICASTENS4_14ComposedLayoutINS4_7SwizzleILi3ELi4ELi3EEENS4_18smem_ptr_flag_bitsILi16EEENST_INS5_IJNSA_ILi8EEESF_EEENS5_IJSF_SB_EEEEEEEvNS4_8identityENS4_13SM90_TMA_LOADES1B_vS1C_EENS_8epilogue10collective18CollectiveEpilogueINS1F_23Sm100TmaWarpSpecializedILi4ELi2ELi32ELb1ELb0EEEJSI_NS5_IJNST_ISF_SB_EES1K_EEESJ_SK_SJ_SK_NS1F_6fusion15FusionCallbacksIS1J_NS1M_17LinearCombinationISJ_fSJ_fLNS_15FloatRoundStyleE2EEESI_S1L_JEEENS4_5SM1004TMEM4LOAD26SM100_TMEM_LOAD_16dp256b8xES1D_S1B_NS4_17SM75_U32x4_LDSM_NENS4_14SM90_TMA_STOREES1B_NS4_17SM90_U32x4_STSM_NENS4_39AutoVectorizingCopyWithAssumedAlignmentILi128EEEEEEvvEEEEvNT_6ParamsE --------------------------
	.section	.nv.info._ZN7cutlass13device_kernelINS_4gemm6kernel13GemmUniversalIN4cute5tupleIJiiiiEEENS1_10collective13CollectiveMmaINS1_35MainloopSm100TmaUmmaWarpSpecializedILi2ELi2ELi4ENS5_IJNS4_1CILi1EEENSA_ILi2EEESB_EEEEENS5_IJNSA_ILi64EEENSA_ILi256EEENSA_ILi128EEEEEENS_10bfloat16_tENS5_IJlSB_lEEESJ_SK_NS4_8TiledMMAINS4_8MMA_AtomIJNS4_20SM100_MMA_F16BF16_SSISJ_SJ_fLi64ELi256ELNS4_4UMMA5MajorE0ELSP_0ELNSO_7ScaleInE0ELSQ_0EEEEEENS4_6LayoutINS5_IJSB_SB_SB_EEENS5_IJNSA_ILi0EEESV_SV_EEEEENS5_IJNS4_10UnderscoreESY_SY_EEEEENS4_23SM90_TMA_LOAD_MULTICASTENS4_14ComposedLayoutINS4_7SwizzleILi3ELi4ELi3EEENS4_18smem_ptr_flag_bitsILi16EEENST_INS5_IJNSA_ILi8EEESF_EEENS5_IJSF_SB_EEEEEEEvNS4_8identityENS4_13SM90_TMA_LOADES1B_vS1C_EENS_8epilogue10collective18CollectiveEpilogueINS1F_23Sm100TmaWarpSpecializedILi4ELi2ELi32ELb1ELb0EEEJSI_NS5_IJNST_ISF_SB_EES1K_EEESJ_SK_SJ_SK_NS1F_6fusion15FusionCallbacksIS1J_NS1M_17LinearCombinationISJ_fSJ_fLNS_15FloatRoundStyleE2EEESI_S1L_JEEENS4_5SM1004TMEM4LOAD26SM100_TMEM_LOAD_16dp256b8xES1D_S1B_NS4_17SM75_U32x4_LDSM_NENS4_14SM90_TMA_STOREES1B_NS4_17SM90_U32x4_STSM_NENS4_39AutoVectorizingCopyWithAssumedAlignmentILi128EEEEEEvvEEEEvNT_6ParamsE,"",@"SHT_CUDA_INFO"
	.sectionflags	@""
	.align	4


	//----- nvinfo : EIATTR_CUDA_API_VERSION
	.align		4
        /*0000*/ 	.byte	0x04, 0x37
        /*0002*/ 	.short	(.L_31 - .L_30)
.L_30:
        /*0004*/ 	.word	0x00000082


	//----- nvinfo : EIATTR_KPARAM_INFO
	.align		4
.L_31:
        /*0008*/ 	.byte	0x04, 0x17
        /*000a*/ 	.short	(.L_33 - .L_32)
.L_32:
        /*000c*/ 	.word	0x00000000
        /*0010*/ 	.short	0x0000
        /*0012*/ 	.short	0x0000
        /*0014*/ 	.byte	0x00, 0xf0, 0x01, 0x20


	//----- nvinfo : EIATTR_AT_ENTRY_FRAGMENTS
	.align		4
.L_33:
        /*0018*/ 	.byte	0x04, 0x4f
        /*001a*/ 	.short	(.L_35 - .L_34)


	//   ....[0]....
.L_34:
        /*001c*/ 	.word	0x00000006


	//----- nvinfo : EIATTR_RESERVED_SMEM_USED
	.align		4
.L_35:
        /*0020*/ 	.byte	0x01, 0x41
	.zero		2


	//----- nvinfo : EIATTR_SPARSE_MMA_MASK
	.align		4
        /*0024*/ 	.byte	0x03, 0x50
        /*0026*/ 	.short	0x0000


	//----- nvinfo : EIATTR_TCGEN05_1CTA_USED
	.align		4
        /*0028*/ 	.byte	0x01, 0x51
	.zero		2


	//----- nvinfo : EIATTR_MAXREG_COUNT
	.align		4
        /*002c*/ 	.byte	0x03, 0x1b
        /*002e*/ 	.short	0x00ff


	//----- nvinfo : EIATTR_NUM_BARRIERS
	.align		4
        /*0030*/ 	.byte	0x02, 0x4c
        /*0032*/ 	.byte	0x07
	.zero		1


	//----- nvinfo : EIATTR_EXTERNS
	.align		4
        /*0034*/ 	.byte	0x04, 0x0f
        /*0036*/ 	.short	(.L_37 - .L_36)


	//   ....[0]....
	.align		4
.L_36:
        /*0038*/ 	.word	index@(__assertfail)


	//----- nvinfo : EIATTR_MERCURY_ISA_VERSION
	.align		4
.L_37:
        /*003c*/ 	.byte	0x03, 0x5f
        /*003e*/ 	.short	0x0101


	//----- nvinfo : EIATTR_INT_WARP_WIDE_INSTR_OFFSETS
	.align		4
        /*0040*/ 	.byte	0x04, 0x31
        /*0042*/ 	.short	(.L_39 - .L_38)


	//   ....[0]....
.L_38:
        /*0044*/ 	.word	0x00003eb0


	//   ....[1]....
        /*0048*/ 	.word	0x00003ed0


	//   ....[2]....
        /*004c*/ 	.word	0x00003f00


	//   ....[3]....
        /*0050*/ 	.word	0x00004a40


	//   ....[4]....
        /*0054*/ 	.word	0x00004ab0


	//   ....[5]....
        /*0058*/ 	.word	0x00004b90


	//   ....[6]....
        /*005c*/ 	.word	0x00004c10


	//   ....[7]....
        /*0060*/ 	.word	0x00004d10


	//   ....[8]....
        /*0064*/ 	.word	0x00004d90


	//   ....[9]....
        /*0068*/ 	.word	0x00004e80


	//   ....[10]....
        /*006c*/ 	.word	0x00004f30


	//----- nvinfo : EIATTR_COOP_GROUP_MASK_REGIDS
	.align		4
.L_39:
        /*0070*/ 	.byte	0x04, 0x29
        /*0072*/ 	.short	(.L_41 - .L_40)


	//   ....[0]....
.L_40:
        /*0074*/ 	.word	0xffffffff


	//   ....[1]....
        /*0078*/ 	.word	0xffffffff


	//   ....[2]....
        /*007c*/ 	.word	0xffffffff


	//   ....[3]....
        /*0080*/ 	.word	0xffffffff


	//   ....[4]....
        /*0084*/ 	.word	0xffffffff


	//   ....[5]....
        /*0088*/ 	.word	0xffffffff


	//   ....[6]....
        /*008c*/ 	.word	0xffffffff


	//   ....[7]....
        /*0090*/ 	.word	0xffffffff


	//   ....[8]....
        /*0094*/ 	.word	0xffffffff


	//   ....[9]....
        /*0098*/ 	.word	0xffffffff


	//   ....[10]....
        /*009c*/ 	.word	0xffffffff


	//   ....[11]....
        /*00a0*/ 	.word	0xffffffff


	//   ....[12]....
        /*00a4*/ 	.word	0xffffffff


	//   ....[13]....
        /*00a8*/ 	.word	0xffffffff


	//----- nvinfo : EIATTR_COOP_GROUP_INSTR_OFFSETS
	.align		4
.L_41:
        /*00ac*/ 	.byte	0x04, 0x28
        /*00ae*/ 	.short	(.L_43 - .L_42)


	//   ....[0]....
.L_42:
        /*00b0*/ 	.word	0x00000080


	//   ....[1]....
        /*00b4*/ 	.word	0x000004f0


	//   ....[2]....
        /*00b8*/ 	.word	0x00000660


	//   ....[3]....
        /*00bc*/ 	.word	0x00000800


	//   ....[4]....
        /*00c0*/ 	.word	0x00000900


	//   ....[5]....
        /*00c4*/ 	.word	0x00000a70


	//   ....[6]....
        /*00c8*/ 	.word	0x00000c10


	//   ....[7]....
        /*00cc*/ 	.word	0x00000dc0


	//   ....[8]....
        /*00d0*/ 	.word	0x00002150


	//   ....[9]....
        /*00d4*/ 	.word	0x00002ee0


	//   ....[10]....
        /*00d8*/ 	.word	0x000030f0


	//   ....[11]....
        /*00dc*/ 	.word	0x00003120


	//   ....[12]....
        /*00e0*/ 	.word	0x00003d90


	//   ....[13]....
        /*00e4*/ 	.word	0x00003fc0


	//----- nvinfo : EIATTR_VRC_CTA_INIT_COUNT
	.align		4
.L_43:
        /*00e8*/ 	.byte	0x02, 0x4a
        /*00ea*/ 	.byte	0x80
	.zero		1


	//----- nvinfo : EIATTR_SYSCALL_OFFSETS
	.align		4
        /*00ec*/ 	.byte	0x04, 0x46
        /*00ee*/ 	.short	(.L_45 - .L_44)


	//   ....[0]....
.L_44:
        /*00f0*/ 	.word	0x00005bc0


	//   ....[1]....
        /*00f4*/ 	.word	0x00005cb0


	//   ....[2]....
        /*00f8*/ 	.word	0x00006550


	//   ....[3]....
        /*00fc*/ 	.word	0x00007210


	//   ....[4]....
        /*0100*/ 	.word	0x00007e80


	//   ....[5]....
        /*0104*/ 	.word	0x00008af0


	//----- nvinfo : EIATTR_MBARRIER_INSTR_OFFSETS
	.align		4
.L_45:
        /*0108*/ 	.byte	0x04, 0x39
        /*010a*/ 	.short	(.L_47 - .L_46)


	//   ....[0]....
.L_46:
        /*010c*/ 	.word	0x00000610
        /*0110*/ 	.word	0x000000ff
        /*0114*/ 	.word	0x00000000
        /*0118*/ 	.short	0x0100
        /*011a*/ 	.byte	0x04
	.zero		1


	//   ....[1]....
        /*011c*/ 	.word	0x00000620
        /*0120*/ 	.word	0x000000ff
        /*0124*/ 	.word	0x00000010
        /*0128*/ 	.short	0x0100
        /*012a*/ 	.byte	0x04
	.zero		1


	//   ....[2]....
        /*012c*/ 	.word	0x00000630
        /*0130*/ 	.word	0x000000ff
        /*0134*/ 	.word	0x00000008
        /*0138*/ 	.short	0x0100
        /*013a*/ 	.byte	0x04
	.zero		1


	//   ....[3]....
        /*013c*/ 	.word	0x00000640
        /*0140*/ 	.word	0x000000ff
        /*0144*/ 	.word	0x00000018
        /*0148*/ 	.short	0x0100
        /*014a*/ 	.byte	0x04
	.zero		1


	//   ....[4]....
        /*014c*/ 	.word	0x00000770
        /*0150*/ 	.word	0x000000ff
        /*0154*/ 	.word	0x00000020
        /*0158*/ 	.short	0x0100
        /*015a*/ 	.byte	0x04
	.zero		1


	//   ....[5]....
        /*015c*/ 	.word	0x00000780
        /*0160*/ 	.word	0x000000ff
        /*0164*/ 	.word	0x00000040
        /*0168*/ 	.short	0x0100
        /*016a*/ 	.byte	0x04
	.zero		1


	//   ....[6]....
        /*016c*/ 	.word	0x00000790
        /*0170*/ 	.word	0x000000ff
        /*0174*/ 	.word	0x00000028
        /*0178*/ 	.short	0x0100
        /*017a*/ 	.byte	0x04
	.zero		1


	//   ....[7]....
        /*017c*/ 	.word	0x000007a0
        /*0180*/ 	.word	0x000000ff
        /*0184*/ 	.word	0x00000048
        /*0188*/ 	.short	0x0100
        /*018a*/ 	.byte	0x04
	.zero		1


	//   ....[8]....
        /*018c*/ 	.word	0x000007b0
        /*0190*/ 	.word	0x000000ff
        /*0194*/ 	.word	0x00000030
        /*0198*/ 	.short	0x0100
        /*019a*/ 	.byte	0x04
	.zero		1


	//   ....[9]....
        /*019c*/ 	.word	0x000007c0
        /*01a0*/ 	.word	0x000000ff
        /*01a4*/ 	.word	0x00000050
        /*01a8*/ 	.short	0x0100
        /*01aa*/ 	.byte	0x04
	.zero		1


	//   ....[10]....
        /*01ac*/ 	.word	0x000007d0
        /*01b0*/ 	.word	0x000000ff
        /*01b4*/ 	.word	0x00000038
        /*01b8*/ 	.short	0x0100
        /*01ba*/ 	.byte	0x04
	.zero		1


	//   ....[11]....
        /*01bc*/ 	.word	0x000007e0
        /*01c0*/ 	.word	0x000000ff
        /*01c4*/ 	.word	0x00000058
        /*01c8*/ 	.short	0x0100
        /*01ca*/ 	.byte	0x04
	.zero		1


	//   ....[12]....
        /*01cc*/ 	.word	0x000008d0
        /*01d0*/ 	.word	0x000000ff
        /*01d4*/ 	.word	0x00000060
        /*01d8*/ 	.short	0x0100
        /*01da*/ 	.byte	0x06
	.zero		1


	//   ....[13]....
        /*01dc*/ 	.word	0x000008e0
        /*01e0*/ 	.word	0x000000ff
        /*01e4*/ 	.word	0x00000068
        /*01e8*/ 	.short	0x0100
        /*01ea*/ 	.byte	0x06
	.zero		1


	//   ....[14]....
        /*01ec*/ 	.word	0x00000a20
        /*01f0*/ 	.word	0x000000ff
        /*01f4*/ 	.word	0x00000070
        /*01f8*/ 	.short	0x0100
        /*01fa*/ 	.byte	0x06
	.zero		1


	//   ....[15]....
        /*01fc*/ 	.word	0x00000a30
        /*0200*/ 	.word	0x000000ff
        /*0204*/ 	.word	0x00000080
        /*0208*/ 	.short	0x0100
        /*020a*/ 	.byte	0x06
	.zero		1


	//   ....[16]....
        /*020c*/ 	.word	0x00000a40
        /*0210*/ 	.word	0x000000ff
        /*0214*/ 	.word	0x00000078
        /*0218*/ 	.short	0x0100
        /*021a*/ 	.byte	0x06
	.zero		1


	//   ....[17]....
        /*021c*/ 	.word	0x00000a50
        /*0220*/ 	.word	0x000000ff
        /*0224*/ 	.word	0x00000088
        /*0228*/ 	.short	0x0100
        /*022a*/ 	.byte	0x06
	.zero		1


	//   ....[18]....
        /*022c*/ 	.word	0x00000b80
        /*0230*/ 	.word	0x000000ff
        /*0234*/ 	.word	0x00000090
        /*0238*/ 	.short	0x0100
        /*023a*/ 	.byte	0x04
	.zero		1


	//   ....[19]....
        /*023c*/ 	.word	0x00000b90
        /*0240*/ 	.word	0x000000ff
        /*0244*/ 	.word	0x000000b0
        /*0248*/ 	.short	0x0100
        /*024a*/ 	.byte	0x04
	.zero		1


	//   ....[20]....
        /*024c*/ 	.word	0x00000ba0
        /*0250*/ 	.word	0x000000ff
        /*0254*/ 	.word	0x00000098
        /*0258*/ 	.short	0x0100
        /*025a*/ 	.byte	0x04
	.zero		1


	//   ....[21]....
        /*025c*/ 	.word	0x00000bb0
        /*0260*/ 	.word	0x000000ff
        /*0264*/ 	.word	0x000000b8
        /*0268*/ 	.short	0x0100
        /*026a*/ 	.byte	0x04
	.zero		1


	//   ....[22]....
        /*026c*/ 	.word	0x00000bc0
        /*0270*/ 	.word	0x000000ff
        /*0274*/ 	.word	0x000000a0
        /*0278*/ 	.short	0x0100
        /*027a*/ 	.byte	0x04
	.zero		1


	//   ....[23]....
        /*027c*/ 	.word	0x00000bd0
        /*0280*/ 	.word	0x000000ff
        /*0284*/ 	.word	0x000000c0
        /*0288*/ 	.short	0x0100
        /*028a*/ 	.byte	0x04
	.zero		1


	//   ....[24]....
        /*028c*/ 	.word	0x00000be0
        /*0290*/ 	.word	0x000000ff
        /*0294*/ 	.word	0x000000a8
        /*0298*/ 	.short	0x0100
        /*029a*/ 	.byte	0x04
	.zero		1


	//   ....[25]....
        /*029c*/ 	.word	0x00000bf0
        /*02a0*/ 	.word	0x000000ff
        /*02a4*/ 	.word	0x000000c8
        /*02a8*/ 	.short	0x0100
        /*02aa*/ 	.byte	0x04
	.zero		1


	//   ....[26]....
        /*02ac*/ 	.word	0x00000ce0
        /*02b0*/ 	.word	0x000000ff
        /*02b4*/ 	.word	0x000000d0
        /*02b8*/ 	.short	0x0100
        /*02ba*/ 	.byte	0x04
	.zero		1


	//   ....[27]....
        /*02bc*/ 	.word	0x00000cf0
        /*02c0*/ 	.word	0x000000ff
        /*02c4*/ 	.word	0x000000e0
        /*02c8*/ 	.short	0x0100
        /*02ca*/ 	.byte	0x04
	.zero		1


	//   ....[28]....
        /*02cc*/ 	.word	0x00000d00
        /*02d0*/ 	.word	0x000000ff
        /*02d4*/ 	.word	0x000000d8
        /*02d8*/ 	.short	0x0100
        /*02da*/ 	.byte	0x04
	.zero		1


	//   ....[29]....
        /*02dc*/ 	.word	0x00000d10
        /*02e0*/ 	.word	0x000000ff
        /*02e4*/ 	.word	0x000000e8
        /*02e8*/ 	.short	0x0100
        /*02ea*/ 	.byte	0x04
	.zero		1


	//   ....[30]....
        /*02ec*/ 	.word	0x00001850
        /*02f0*/ 	.word	0x00000003
        /*02f4*/ 	.word	0x000000e0
        /*02f8*/ 	.short	0x010a
        /*02fa*/ 	.byte	0xff
	.zero		1


	//   ....[31]....
        /*02fc*/ 	.word	0x00001880
        /*0300*/ 	.word	0x00000003
        /*0304*/ 	.word	0x000000d0
        /*0308*/ 	.short	0x0101
        /*030a*/ 	.byte	0xff
	.zero		1


	//   ....[32]....
        /*030c*/ 	.word	0x00001950
        /*0310*/ 	.word	0x000000ff
        /*0314*/ 	.word	0x00000010
        /*0318*/ 	.short	0x010a
        /*031a*/ 	.byte	0x04
	.zero		1


	//   ....[33]....
        /*031c*/ 	.word	0x000019d0
        /*0320*/ 	.word	0x000000ff
        /*0324*/ 	.word	0x00000010
        /*0328*/ 	.short	0x010a
        /*032a*/ 	.byte	0x21
	.zero		1


	//   ....[34]....
        /*032c*/ 	.word	0x00001b60
        /*0330*/ 	.word	0x000000ff
        /*0334*/ 	.word	0x00000010
        /*0338*/ 	.short	0x010a
        /*033a*/ 	.byte	0x05
	.zero		1


	//   ....[35]....
        /*033c*/ 	.word	0x00001d50
        /*0340*/ 	.word	0x000000ff
        /*0344*/ 	.word	0x00000068
        /*0348*/ 	.short	0x0101
        /*034a*/ 	.byte	0x0d
	.zero		1


	//   ....[36]....
        /*034c*/ 	.word	0x00001d70
        /*0350*/ 	.word	0x000000ff
        /*0354*/ 	.word	0x00000010
        /*0358*/ 	.short	0x010a
        /*035a*/ 	.byte	0x04
	.zero		1


	//   ....[37]....
        /*035c*/ 	.word	0x00001df0
        /*0360*/ 	.word	0x000000ff
        /*0364*/ 	.word	0x00000010
        /*0368*/ 	.short	0x010a
        /*036a*/ 	.byte	0x21
	.zero		1


	//   ....[38]....
        /*036c*/ 	.word	0x00001f80
        /*0370*/ 	.word	0x000000ff
        /*0374*/ 	.word	0x00000010
        /*0378*/ 	.short	0x010a
        /*037a*/ 	.byte	0x05
	.zero		1


	//   ....[39]....
        /*037c*/ 	.word	0x00002180
        /*0380*/ 	.word	0x00000003
        /*0384*/ 	.word	0x00000070
        /*0388*/ 	.short	0x010a
        /*038a*/ 	.byte	0xff
	.zero		1


	//   ....[40]....
        /*038c*/ 	.word	0x000022d0
        /*0390*/ 	.word	0x00000000
        /*0394*/ 	.word	0x00000000
        /*0398*/ 	.short	0x0101
        /*039a*/ 	.byte	0xff
	.zero		1


	//   ....[41]....
        /*039c*/ 	.word	0x00002880
        /*03a0*/ 	.word	0x000000ff
        /*03a4*/ 	.word	0x00000000
        /*03a8*/ 	.short	0x010a
        /*03aa*/ 	.byte	0x04
	.zero		1


	//   ....[42]....
        /*03ac*/ 	.word	0x00002920
        /*03b0*/ 	.word	0x00000000
        /*03b4*/ 	.word	0x00000000
        /*03b8*/ 	.short	0x010a
        /*03ba*/ 	.byte	0xff
	.zero		1


	//   ....[43]....
        /*03bc*/ 	.word	0x00002a40
        /*03c0*/ 	.word	0x00000002
        /*03c4*/ 	.word	0x000000d0
        /*03c8*/ 	.short	0x010a
        /*03ca*/ 	.byte	0xff
	.zero		1


	//   ....[44]....
        /*03cc*/ 	.word	0x00002aa0
        /*03d0*/ 	.word	0x00000004
        /*03d4*/ 	.word	0x00000000
        /*03d8*/ 	.short	0x0101
        /*03da*/ 	.byte	0xff
	.zero		1


	//   ....[45]....
        /*03dc*/ 	.word	0x00002ac0
        /*03e0*/ 	.word	0x000000ff
        /*03e4*/ 	.word	0x00000080
        /*03e8*/ 	.short	0x010a
        /*03ea*/ 	.byte	0x04
	.zero		1


	//   ....[46]....
        /*03ec*/ 	.word	0x00002be0
        /*03f0*/ 	.word	0x00000002
        /*03f4*/ 	.word	0x00000070
        /*03f8*/ 	.short	0x010a
        /*03fa*/ 	.byte	0xff
	.zero		1


	//   ....[47]....
        /*03fc*/ 	.word	0x00002cf0
        /*0400*/ 	.word	0x00000002
        /*0404*/ 	.word	0x00000000
        /*0408*/ 	.short	0x0101
        /*040a*/ 	.byte	0xff
	.zero		1


	//   ....[48]....
        /*040c*/ 	.word	0x00002d80
        /*0410*/ 	.word	0x000000ff
        /*0414*/ 	.word	0x00000080
        /*0418*/ 	.short	0x0106
        /*041a*/ 	.byte	0x04
	.zero		1


	//   ....[49]....
        /*041c*/ 	.word	0x00002da0
        /*0420*/ 	.word	0x000000ff
        /*0424*/ 	.word	0x00000080
        /*0428*/ 	.short	0x010a
        /*042a*/ 	.byte	0x04
	.zero		1


	//   ....[50]....
        /*042c*/ 	.word	0x00002e30
        /*0430*/ 	.word	0x000000ff
        /*0434*/ 	.word	0x00000080
        /*0438*/ 	.short	0x0106
        /*043a*/ 	.byte	0x07
	.zero		1


	//   ....[51]....
        /*043c*/ 	.word	0x00002e70
        /*0440*/ 	.word	0x00000000
        /*0444*/ 	.word	0x00000080
        /*0448*/ 	.short	0x010a
        /*044a*/ 	.byte	0xff
	.zero		1


	//   ....[52]....
        /*044c*/ 	.word	0x00003440
        /*0450*/ 	.word	0x00000000
        /*0454*/ 	.word	0x00000070
        /*0458*/ 	.short	0x010a
        /*045a*/ 	.byte	0xff
	.zero		1


	//   ....[53]....
        /*045c*/ 	.word	0x00003540
        /*0460*/ 	.word	0x00000003
        /*0464*/ 	.word	0x00000000
        /*0468*/ 	.short	0x0101
        /*046a*/ 	.byte	0xff
	.zero		1


	//   ....[54]....
        /*046c*/ 	.word	0x00003550
        /*0470*/ 	.word	0x000000ff
        /*0474*/ 	.word	0x00000000
        /*0478*/ 	.short	0x010a
        /*047a*/ 	.byte	0x04
	.zero		1


	//   ....[55]....
        /*047c*/ 	.word	0x000035d0
        /*0480*/ 	.word	0x000000ff
        /*0484*/ 	.word	0x000000b0
        /*0488*/ 	.short	0x010a
        /*048a*/ 	.byte	0x2e
	.zero		1


	//   ....[56]....
        /*048c*/ 	.word	0x000036b0
        /*0490*/ 	.word	0x000000ff
        /*0494*/ 	.word	0x00000000
        /*0498*/ 	.short	0x010a
        /*049a*/ 	.byte	0x07
	.zero		1


	//   ....[57]....
        /*049c*/ 	.word	0x000037f0
        /*04a0*/ 	.word	0x000000ff
        /*04a4*/ 	.word	0x00000000
        /*04a8*/ 	.short	0x010a
        /*04aa*/ 	.byte	0x04
	.zero		1


	//   ....[58]....
        /*04ac*/ 	.word	0x00003bc0
        /*04b0*/ 	.word	0x000000ff
        /*04b4*/ 	.word	0x00000000
        /*04b8*/ 	.short	0x010a
        /*04ba*/ 	.byte	0x04
	.zero		1


	//   ....[59]....
        /*04bc*/ 	.word	0x00003c50
        /*04c0*/ 	.word	0x000000ff
        /*04c4*/ 	.word	0x00000000
        /*04c8*/ 	.short	0x010a
        /*04ca*/ 	.byte	0x05
	.zero		1


	//   ....[60]....
        /*04cc*/ 	.word	0x00003ce0
        /*04d0*/ 	.word	0x000000ff
        /*04d4*/ 	.word	0x00000000
        /*04d8*/ 	.short	0x010a
        /*04da*/ 	.byte	0x05
	.zero		1


	//   ....[61]....
        /*04dc*/ 	.word	0x00003d70
        /*04e0*/ 	.word	0x000000ff
        /*04e4*/ 	.word	0x00000000
        /*04e8*/ 	.short	0x010a
        /*04ea*/ 	.byte	0x04
	.zero		1


	//   ....[62]....
        /*04ec*/ 	.word	0x00004240
        /*04f0*/ 	.word	0x0000000c
        /*04f4*/ 	.word	0x00000070
        /*04f8*/ 	.short	0x010a
        /*04fa*/ 	.byte	0xff
	.zero		1


	//   ....[63]....
        /*04fc*/ 	.word	0x000043b0
        /*0500*/ 	.word	0x00000000
        /*0504*/ 	.word	0x00000000
        /*0508*/ 	.short	0x0101
        /*050a*/ 	.byte	0xff
	.zero		1


	//   ....[64]....
        /*050c*/ 	.word	0x00004840
        /*0510*/ 	.word	0x000000ff
        /*0514*/ 	.word	0x00000068
        /*0518*/ 	.short	0x010a
        /*051a*/ 	.byte	0x15
	.zero		1


	//   ....[65]....
        /*051c*/ 	.word	0x000049c0
        /*0520*/ 	.word	0x000000ff
        /*0524*/ 	.word	0x00000040
        /*0528*/ 	.short	0x010a
        /*052a*/ 	.byte	0x15
	.zero		1


	//   ....[66]....
        /*052c*/ 	.word	0x00004b40
        /*0530*/ 	.word	0x000000ff
        /*0534*/ 	.word	0x00000020
        /*0538*/ 	.short	0x010b
        /*053a*/ 	.byte	0x15
	.zero		1


	//   ....[67]....
        /*053c*/ 	.word	0x00004b50
        /*0540*/ 	.word	0x000000ff
        /*0544*/ 	.word	0x00000000
        /*0548*/ 	.short	0x0101
        /*054a*/ 	.byte	0x06
	.zero		1


	//   ....[68]....
        /*054c*/ 	.word	0x00004b60
        /*0550*/ 	.word	0x000000ff
        /*0554*/ 	.word	0x00000048
        /*0558*/ 	.short	0x010a
        /*055a*/ 	.byte	0x15
	.zero		1


	//   ....[69]....
        /*055c*/ 	.word	0x00004cc0
        /*0560*/ 	.word	0x000000ff
        /*0564*/ 	.word	0x00000028
        /*0568*/ 	.short	0x010b
        /*056a*/ 	.byte	0x15
	.zero		1


	//   ....[70]....
        /*056c*/ 	.word	0x00004cd0
        /*0570*/ 	.word	0x000000ff
        /*0574*/ 	.word	0x00000000
        /*0578*/ 	.short	0x0101
        /*057a*/ 	.byte	0x06
	.zero		1


	//   ....[71]....
        /*057c*/ 	.word	0x00004ce0
        /*0580*/ 	.word	0x000000ff
        /*0584*/ 	.word	0x00000050
        /*0588*/ 	.short	0x010a
        /*058a*/ 	.byte	0x15
	.zero		1


	//   ....[72]....
        /*058c*/ 	.word	0x00004e30
        /*0590*/ 	.word	0x000000ff
        /*0594*/ 	.word	0x00000030
        /*0598*/ 	.short	0x010b
        /*059a*/ 	.byte	0x15
	.zero		1


	//   ....[73]....
        /*059c*/ 	.word	0x00004e40
        /*05a0*/ 	.word	0x000000ff
        /*05a4*/ 	.word	0x00000000
        /*05a8*/ 	.short	0x0101
        /*05aa*/ 	.byte	0x06
	.zero		1


	//   ....[74]....
        /*05ac*/ 	.word	0x00004e50
        /*05b0*/ 	.word	0x000000ff
        /*05b4*/ 	.word	0x00000058
        /*05b8*/ 	.short	0x010a
        /*05ba*/ 	.byte	0x15
	.zero		1


	//   ....[75]....
        /*05bc*/ 	.word	0x00005040
        /*05c0*/ 	.word	0x000000ff
        /*05c4*/ 	.word	0x00000038
        /*05c8*/ 	.short	0x010b
        /*05ca*/ 	.byte	0x15
	.zero		1


	//   ....[76]....
        /*05cc*/ 	.word	0x00005050
        /*05d0*/ 	.word	0x000000ff
        /*05d4*/ 	.word	0x00000000
        /*05d8*/ 	.short	0x0101
        /*05da*/ 	.byte	0x25
	.zero		1


	//   ....[77]....
        /*05dc*/ 	.word	0x00005080
        /*05e0*/ 	.word	0x000000ff
        /*05e4*/ 	.word	0x00000040
        /*05e8*/ 	.short	0x010a
        /*05ea*/ 	.byte	0x15
	.zero		1


	//   ....[78]....
        /*05ec*/ 	.word	0x000050a0
        /*05f0*/ 	.word	0x000000ff
        /*05f4*/ 	.word	0x00000048
        /*05f8*/ 	.short	0x010a
        /*05fa*/ 	.byte	0x15
	.zero		1


	//   ....[79]....
        /*05fc*/ 	.word	0x000050c0
        /*0600*/ 	.word	0x000000ff
        /*0604*/ 	.word	0x00000050
        /*0608*/ 	.short	0x010a
        /*060a*/ 	.byte	0x15
	.zero		1


	//   ....[80]....
        /*060c*/ 	.word	0x00005100
        /*0610*/ 	.word	0x00000000
        /*0614*/ 	.word	0x00000058
        /*0618*/ 	.short	0x010a
        /*061a*/ 	.byte	0xff
	.zero		1


	//   ....[81]....
        /*061c*/ 	.word	0x00005450
        /*0620*/ 	.word	0x00000003
        /*0624*/ 	.word	0x00000070
        /*0628*/ 	.short	0x010a
        /*062a*/ 	.byte	0xff
	.zero		1


	//   ....[82]....
        /*062c*/ 	.word	0x000055d0
        /*0630*/ 	.word	0x00000000
        /*0634*/ 	.word	0x00000000
        /*0638*/ 	.short	0x0101
        /*063a*/ 	.byte	0xff
	.zero		1


	//   ....[83]....
        /*063c*/ 	.word	0x000061a0
        /*0640*/ 	.word	0x000000ff
        /*0644*/ 	.word	0x00000020
        /*0648*/ 	.short	0x010a
        /*064a*/ 	.byte	0x2c
	.zero		1


	//   ....[84]....
        /*064c*/ 	.word	0x00006210
        /*0650*/ 	.word	0x00000063
        /*0654*/ 	.word	0x00000090
        /*0658*/ 	.short	0x010a
        /*065a*/ 	.byte	0xff
	.zero		1


	//   ....[85]....
        /*065c*/ 	.word	0x00006330
        /*0660*/ 	.word	0x000000ff
        /*0664*/ 	.word	0x00000020
        /*0668*/ 	.short	0x010a
        /*066a*/ 	.byte	0x2c
	.zero		1


	//   ....[86]....
        /*066c*/ 	.word	0x00006430
        /*0670*/ 	.word	0x00000063
        /*0674*/ 	.word	0x00000090
        /*0678*/ 	.short	0x010a
        /*067a*/ 	.byte	0xff
	.zero		1


	//   ....[87]....
        /*067c*/ 	.word	0x00006f30
        /*0680*/ 	.word	0x00000000
        /*0684*/ 	.word	0x00000000
        /*0688*/ 	.short	0x0101
        /*068a*/ 	.byte	0xff
	.zero		1


	//   ....[88]....
        /*068c*/ 	.word	0x00006f40
        /*0690*/ 	.word	0x00000003
        /*0694*/ 	.word	0x00000020
        /*0698*/ 	.short	0x010a
        /*069a*/ 	.byte	0xff
	.zero		1


	//   ....[89]....
        /*069c*/ 	.word	0x00007010
        /*06a0*/ 	.word	0x00000003
        /*06a4*/ 	.word	0x00000020
        /*06a8*/ 	.short	0x010a
        /*06aa*/ 	.byte	0xff
	.zero		1


	//   ....[90]....
        /*06ac*/ 	.word	0x00007ba0
        /*06b0*/ 	.word	0x0000003f
        /*06b4*/ 	.word	0x00000000
        /*06b8*/ 	.short	0x0101
        /*06ba*/ 	.byte	0xff
	.zero		1


	//   ....[91]....
        /*06bc*/ 	.word	0x00007bc0
        /*06c0*/ 	.word	0x00000066
        /*06c4*/ 	.word	0x00000020
        /*06c8*/ 	.short	0x010a
        /*06ca*/ 	.byte	0xff
	.zero		1


	//   ....[92]....
        /*06cc*/ 	.word	0x00007c80
        /*06d0*/ 	.word	0x00000066
        /*06d4*/ 	.word	0x00000020
        /*06d8*/ 	.short	0x010a
        /*06da*/ 	.byte	0xff
	.zero		1


	//   ....[93]....
        /*06dc*/ 	.word	0x00008810
        /*06e0*/ 	.word	0x0000003f
        /*06e4*/ 	.word	0x00000000
        /*06e8*/ 	.short	0x0101
        /*06ea*/ 	.byte	0xff
	.zero		1


	//   ....[94]....
        /*06ec*/ 	.word	0x00008830
        /*06f0*/ 	.word	0x00000067
        /*06f4*/ 	.word	0x00000020
        /*06f8*/ 	.short	0x010a
        /*06fa*/ 	.byte	0xff
	.zero		1


	//   ....[95]....
        /*06fc*/ 	.word	0x000088f0
        /*0700*/ 	.word	0x00000067
        /*0704*/ 	.word	0x00000020
        /*0708*/ 	.short	0x010a
        /*070a*/ 	.byte	0xff
	.zero		1


	//   ....[96]....
        /*070c*/ 	.word	0x00008d10
        /*0710*/ 	.word	0x000000ff
        /*0714*/ 	.word	0x00000000
        /*0718*/ 	.short	0x0101
        /*071a*/ 	.byte	0x04
	.zero		1


	//   ....[97]....
        /*071c*/ 	.word	0x000094e0
        /*0720*/ 	.word	0x00000002
        /*0724*/ 	.word	0x00000000
        /*0728*/ 	.short	0x0101
        /*072a*/ 	.byte	0xff
	.zero		1


	//   ....[98]....
        /*072c*/ 	.word	0x00009770
        /*0730*/ 	.word	0x000000ff
        /*0734*/ 	.word	0x00000000
        /*0738*/ 	.short	0x0101
        /*073a*/ 	.byte	0x04
	.zero		1


	//   ....[99]....
        /*073c*/ 	.word	0x00009790
        /*0740*/ 	.word	0x00000003
        /*0744*/ 	.word	0x000000e0
        /*0748*/ 	.short	0x010a
        /*074a*/ 	.byte	0xff
	.zero		1


	//   ....[100]....
        /*074c*/ 	.word	0x000097f0
        /*0750*/ 	.word	0x00000000
        /*0754*/ 	.word	0x00000010
        /*0758*/ 	.short	0x010a
        /*075a*/ 	.byte	0xff
	.zero		1


	//   ....[101]....
        /*075c*/ 	.word	0x00009850
        /*0760*/ 	.word	0x00000000
        /*0764*/ 	.word	0x00000010
        /*0768*/ 	.short	0x010a
        /*076a*/ 	.byte	0xff
	.zero		1


	//   ....[102]....
        /*076c*/ 	.word	0x000098a0
        /*0770*/ 	.word	0x00000003
        /*0774*/ 	.word	0x00000070
        /*0778*/ 	.short	0x010a
        /*077a*/ 	.byte	0xff
	.zero		1


	//   ....[103]....
        /*077c*/ 	.word	0x00009900
        /*0780*/ 	.word	0x00000000
        /*0784*/ 	.word	0x00000000
        /*0788*/ 	.short	0x010a
        /*078a*/ 	.byte	0xff
	.zero		1


	//   ....[104]....
        /*078c*/ 	.word	0x00009950
        /*0790*/ 	.word	0x00000002
        /*0794*/ 	.word	0x000000d0
        /*0798*/ 	.short	0x010a
        /*079a*/ 	.byte	0xff
	.zero		1


	//   ....[105]....
        /*079c*/ 	.word	0x000099b0
        /*07a0*/ 	.word	0x00000002
        /*07a4*/ 	.word	0x00000080
        /*07a8*/ 	.short	0x010a
        /*07aa*/ 	.byte	0xff
	.zero		1


	//   ....[106]....
        /*07ac*/ 	.word	0x00009a00
        /*07b0*/ 	.word	0x00000002
        /*07b4*/ 	.word	0x00000070
        /*07b8*/ 	.short	0x010a
        /*07ba*/ 	.byte	0xff
	.zero		1


	//   ....[107]....
        /*07bc*/ 	.word	0x00009a60
        /*07c0*/ 	.word	0x00000000
        /*07c4*/ 	.word	0x00000080
        /*07c8*/ 	.short	0x010a
        /*07ca*/ 	.byte	0xff
	.zero		1


	//   ....[108]....
        /*07cc*/ 	.word	0x00009ab0
        /*07d0*/ 	.word	0x00000000
        /*07d4*/ 	.word	0x00000070
        /*07d8*/ 	.short	0x010a
        /*07da*/ 	.byte	0xff
	.zero		1


	//   ....[109]....
        /*07dc*/ 	.word	0x00009b10
        /*07e0*/ 	.word	0x00000003
        /*07e4*/ 	.word	0x000000b0
        /*07e8*/ 	.short	0x010a
        /*07ea*/ 	.byte	0xff
	.zero		1


	//   ....[110]....
        /*07ec*/ 	.word	0x00009b70
        /*07f0*/ 	.word	0x00000000
        /*07f4*/ 	.word	0x00000000
        /*07f8*/ 	.short	0x010a
        /*07fa*/ 	.byte	0xff
	.zero		1


	//   ....[111]....
        /*07fc*/ 	.word	0x00009bd0
        /*0800*/ 	.word	0x00000000
        /*0804*/ 	.word	0x00000000
        /*0808*/ 	.short	0x010a
        /*080a*/ 	.byte	0xff
	.zero		1


	//   ....[112]....
        /*080c*/ 	.word	0x00009c30
        /*0810*/ 	.word	0x00000000
        /*0814*/ 	.word	0x00000000
        /*0818*/ 	.short	0x010a
        /*081a*/ 	.byte	0xff
	.zero		1


	//   ....[113]....
        /*081c*/ 	.word	0x00009c90
        /*0820*/ 	.word	0x00000000
        /*0824*/ 	.word	0x00000000
        /*0828*/ 	.short	0x010a
        /*082a*/ 	.byte	0xff
	.zero		1


	//   ....[114]....
        /*082c*/ 	.word	0x00009cf0
        /*0830*/ 	.word	0x00000000
        /*0834*/ 	.word	0x00000000
        /*0838*/ 	.short	0x010a
        /*083a*/ 	.byte	0xff
	.zero		1


	//   ....[115]....
        /*083c*/ 	.word	0x00009d40
        /*0840*/ 	.word	0x0000000c
        /*0844*/ 	.word	0x00000070
        /*0848*/ 	.short	0x010a
        /*084a*/ 	.byte	0xff
	.zero		1


	//   ....[116]....
        /*084c*/ 	.word	0x00009da0
        /*0850*/ 	.word	0x00000000
        /*0854*/ 	.word	0x00000068
        /*0858*/ 	.short	0x010a
        /*085a*/ 	.byte	0xff
	.zero		1


	//   ....[117]....
        /*085c*/ 	.word	0x00009e00
        /*0860*/ 	.word	0x00000000
        /*0864*/ 	.word	0x00000040
        /*0868*/ 	.short	0x010a
        /*086a*/ 	.byte	0xff
	.zero		1


	//   ....[118]....
        /*086c*/ 	.word	0x00009e60
        /*0870*/ 	.word	0x00000000
        /*0874*/ 	.word	0x00000048
        /*0878*/ 	.short	0x010a
        /*087a*/ 	.byte	0xff
	.zero		1


	//   ....[119]....
        /*087c*/ 	.word	0x00009ec0
        /*0880*/ 	.word	0x00000000
        /*0884*/ 	.word	0x00000050
        /*0888*/ 	.short	0x010a
        /*088a*/ 	.byte	0xff
	.zero		1


	//   ....[120]....
        /*088c*/ 	.word	0x00009f20
        /*0890*/ 	.word	0x00000000
        /*0894*/ 	.word	0x00000058
        /*0898*/ 	.short	0x010a
        /*089a*/ 	.byte	0xff
	.zero		1


	//   ....[121]....
        /*089c*/ 	.word	0x00009f80
        /*08a0*/ 	.word	0x00000000
        /*08a4*/ 	.word	0x00000040
        /*08a8*/ 	.short	0x010a
        /*08aa*/ 	.byte	0xff
	.zero		1


	//   ....[122]....
        /*08ac*/ 	.word	0x00009fe0
        /*08b0*/ 	.word	0x00000000
        /*08b4*/ 	.word	0x00000048
        /*08b8*/ 	.short	0x010a
        /*08ba*/ 	.byte	0xff
	.zero		1


	//   ....[123]....
        /*08bc*/ 	.word	0x0000a040
        /*08c0*/ 	.word	0x00000000
        /*08c4*/ 	.word	0x00000050
        /*08c8*/ 	.short	0x010a
        /*08ca*/ 	.byte	0xff
	.zero		1


	//   ....[124]....
        /*08cc*/ 	.word	0x0000a090
        /*08d0*/ 	.word	0x00000003
        /*08d4*/ 	.word	0x00000070
        /*08d8*/ 	.short	0x010a
        /*08da*/ 	.byte	0xff
	.zero		1


	//   ....[125]....
        /*08dc*/ 	.word	0x0000a0f0
        /*08e0*/ 	.word	0x00000000
        /*08e4*/ 	.word	0x00000020
        /*08e8*/ 	.short	0x010a
        /*08ea*/ 	.byte	0xff
	.zero		1


	//   ....[126]....
        /*08ec*/ 	.word	0x0000a140
        /*08f0*/ 	.word	0x00000063
        /*08f4*/ 	.word	0x00000090
        /*08f8*/ 	.short	0x010a
        /*08fa*/ 	.byte	0xff
	.zero		1


	//   ....[127]....
        /*08fc*/ 	.word	0x0000a190
        /*0900*/ 	.word	0x00000003
        /*0904*/ 	.word	0x00000020
        /*0908*/ 	.short	0x010a
        /*090a*/ 	.byte	0xff
	.zero		1


	//   ....[128]....
        /*090c*/ 	.word	0x0000a1e0
        /*0910*/ 	.word	0x00000066
        /*0914*/ 	.word	0x00000020
        /*0918*/ 	.short	0x010a
        /*091a*/ 	.byte	0xff
	.zero		1


	//   ....[129]....
        /*091c*/ 	.word	0x0000a230
        /*0920*/ 	.word	0x00000067
        /*0924*/ 	.word	0x00000020
        /*0928*/ 	.short	0x010a
        /*092a*/ 	.byte	0xff
	.zero		1


	//----- nvinfo : EIATTR_NUM_MBARRIERS
	.align		4
.L_47:
        /*092c*/ 	.byte	0x03, 0x38
        /*092e*/ 	.short	0x001e


	//----- nvinfo : EIATTR_EXIT_INSTR_OFFSETS
	.align		4
        /*0930*/ 	.byte	0x04, 0x1c
        /*0932*/ 	.short	(.L_49 - .L_48)


	//   ....[0]....
.L_48:
        /*0934*/ 	.word	0x00002950


	//   ....[1]....
        /*0938*/ 	.word	0x00002e40


	//   ....[2]....
        /*093c*/ 	.word	0x00002ea0


	//   ....[3]....
        /*0940*/ 	.word	0x00003fd0


	//   ....[4]....
        /*0944*/ 	.word	0x00005130


	//   ....[5]....
        /*0948*/ 	.word	0x00005170


	//   ....[6]....
        /*094c*/ 	.word	0x00009660


	//   ....[7]....
        /*0950*/ 	.word	0x000096e0


	//   ....[8]....
        /*0954*/ 	.word	0x00009710


	//   ....[9]....
        /*0958*/ 	.word	0x00009780


	//----- nvinfo : EIATTR_MAX_THREADS
	.align		4
.L_49:
        /*095c*/ 	.byte	0x04, 0x05
        /*095e*/ 	.short	(.L_51 - .L_50)
.L_50:
        /*0960*/ 	.word	0x00000100
        /*0964*/ 	.word	0x00000001
        /*0968*/ 	.word	0x00000001


	//----- nvinfo : EIATTR_CRS_STACK_SIZE
	.align		4
.L_51:
        /*096c*/ 	.byte	0x04, 0x1e
        /*096e*/ 	.short	(.L_53 - .L_52)
.L_52:
        /*0970*/ 	.word	0x00000000


	//----- nvinfo : EIATTR_CBANK_PARAM_SIZE
	.align		4
.L_53:
        /*0974*/ 	.byte	0x03, 0x19
        /*0976*/ 	.short	0x0800


	//----- nvinfo : EIATTR_PARAM_CBANK
	.align		4
        /*0978*/ 	.byte	0x04, 0x0a
        /*097a*/ 	.short	(.L_55 - .L_54)
	.align		4
.L_54:
        /*097c*/ 	.word	index@(.nv.constant0._ZN7cutlass13device_kernelINS_4gemm6kernel13GemmUniversalIN4cute5tupleIJiiiiEEENS1_10collective13CollectiveMmaINS1_35MainloopSm100TmaUmmaWarpSpecializedILi2ELi2ELi4ENS5_IJNS4_1CILi1EEENSA_ILi2EEESB_EEEEENS5_IJNSA_ILi64EEENSA_ILi256EEENSA_ILi128EEEEEENS_10bfloat16_tENS5_IJlSB_lEEESJ_SK_NS4_8TiledMMAINS4_8MMA_AtomIJNS4_20SM100_MMA_F16BF16_SSISJ_SJ_fLi64ELi256ELNS4_4UMMA5MajorE0ELSP_0ELNSO_7ScaleInE0ELSQ_0EEEEEENS4_6LayoutINS5_IJSB_SB_SB_EEENS5_IJNSA_ILi0EEESV_SV_EEEEENS5_IJNS4_10UnderscoreESY_SY_EEEEENS4_23SM90_TMA_LOAD_MULTICASTENS4_14ComposedLayoutINS4_7SwizzleILi3ELi4ELi3EEENS4_18smem_ptr_flag_bitsILi16EEENST_INS5_IJNSA_ILi8EEESF_EEENS5_IJSF_SB_EEEEEEEvNS4_8identityENS4_13SM90_TMA_LOADES1B_vS1C_EENS_8epilogue10collective18CollectiveEpilogueINS1F_23Sm100TmaWarpSpecializedILi4ELi2ELi32ELb1ELb0EEEJSI_NS5_IJNST_ISF_SB_EES1K_EEESJ_SK_SJ_SK_NS1F_6fusion15FusionCallbacksIS1J_NS1M_17LinearCombinationISJ_fSJ_fLNS_15FloatRoundStyleE2EEESI_S1L_JEEENS4_5SM1004TMEM4LOAD26SM100_TMEM_LOAD_16dp256b8xES1D_S1B_NS4_17SM75_U32x4_LDSM_NENS4_14SM90_TMA_STOREES1B_NS4_17SM90_U32x4_STSM_NENS4_39AutoVectorizingCopyWithAssumedAlignmentILi128EEEEEEvvEEEEvNT_6ParamsE)
        /*0980*/ 	.short	0x0380
        /*0982*/ 	.short	0x0800


	//----- nvinfo : EIATTR_SW_WAR
	.align		4
.L_55:
        /*0984*/ 	.byte	0x04, 0x36
        /*0986*/ 	.short	(.L_57 - .L_56)
.L_56:
        /*0988*/ 	.word	0x00000008
.L_57:


//--------------------- .nv.callgraph             --------------------------
	.section	.nv.callgraph,"",@"SHT_CUDA_CALLGRAPH"
	.align	4
	.sectionentsize	8
	.align		4
        /*0000*/ 	.word	0x00000000
	.align		4
        /*0004*/ 	.word	0xffffffff
	.align		4
        /*0008*/ 	.word	index@(_ZN7cutlass13device_kernelINS_4gemm6kernel13GemmUniversalIN4cute5tupleIJiiiiEEENS1_10collective13CollectiveMmaINS1_35MainloopSm100TmaUmmaWarpSpecializedILi2ELi2ELi4ENS5_IJNS4_1CILi1EEENSA_ILi2EEESB_EEEEENS5_IJNSA_ILi64EEENSA_ILi256EEENSA_ILi128EEEEEENS_10bfloat16_tENS5_IJlSB_lEEESJ_SK_NS4_8TiledMMAINS4_8MMA_AtomIJNS4_20SM100_MMA_F16BF16_SSISJ_SJ_fLi64ELi256ELNS4_4UMMA5MajorE0ELSP_0ELNSO_7ScaleInE0ELSQ_0EEEEEENS4_6LayoutINS5_IJSB_SB_SB_EEENS5_IJNSA_ILi0EEESV_SV_EEEEENS5_IJNS4_10UnderscoreESY_SY_EEEEENS4_23SM90_TMA_LOAD_MULTICASTENS4_14ComposedLayoutINS4_7SwizzleILi3ELi4ELi3EEENS4_18smem_ptr_flag_bitsILi16EEENST_INS5_IJNSA_ILi8EEESF_EEENS5_IJSF_SB_EEEEEEEvNS4_8identityENS4_13SM90_TMA_LOADES1B_vS1C_EENS_8epilogue10collective18CollectiveEpilogueINS1F_23Sm100TmaWarpSpecializedILi4ELi2ELi32ELb1ELb0EEEJSI_NS5_IJNST_ISF_SB_EES1K_EEESJ_SK_SJ_SK_NS1F_6fusion15FusionCallbacksIS1J_NS1M_17LinearCombinationISJ_fSJ_fLNS_15FloatRoundStyleE2EEESI_S1L_JEEENS4_5SM1004TMEM4LOAD26SM100_TMEM_LOAD_16dp256b8xES1D_S1B_NS4_17SM75_U32x4_LDSM_NENS4_14SM90_TMA_STOREES1B_NS4_17SM90_U32x4_STSM_NENS4_39AutoVectorizingCopyWithAssumedAlignmentILi128EEEEEEvvEEEEvNT_6ParamsE)
	.align		4
        /*000c*/ 	.word	index@(__assertfail)
	.align		4
        /*0010*/ 	.word	0x00000000
	.align		4
        /*0014*/ 	.word	0xfffffffe
	.align		4
        /*0018*/ 	.word	0x00000000
	.align		4
        /*001c*/ 	.word	0xfffffffd
	.align		4
        /*0020*/ 	.word	0x00000000
	.align		4
        /*0024*/ 	.word	0xfffffffc


//--------------------- .nv.constant4             --------------------------
	.section	.nv.constant4,"a",@progbits
	.align	8
	.align		8
.nv.constant4:
        /*0000*/ 	.dword	__assertfail
	.align		8
        /*0008*/ 	.dword	__unnamed_1
	.align		8
        /*0010*/ 	.dword	__unnamed_2
	.align		8
        /*0018*/ 	.dword	_ZN40_INTERNAL_7614f721_4_k_cu_f5ebbd98_254464cuda3std3__45__cpo5beginE
	.align		8
        /*0020*/ 	.dword	_ZN40_INTERNAL_7614f721_4_k_cu_f5ebbd98_254464cuda3std3__45__cpo3endE
	.align		8
        /*0028*/ 	.dword	_ZN40_INTERNAL_7614f721_4_k_cu_f5ebbd98_254464cuda3std3__45__cpo6cbeginE
	.align		8
        /*0030*/ 	.dword	_ZN40_INTERNAL_7614f721_4_k_cu_f5ebbd98_254464cuda3std3__45__cpo4cendE
	.align		8
        /*0038*/ 	.dword	_ZN40_INTERNAL_7614f721_4_k_cu_f5ebbd98_254464cuda3std3__442_GLOBAL__N__7614f721_4_k_cu_f5ebbd98_254466ignoreE
	.align		8
        /*0040*/ 	.dword	_ZN40_INTERNAL_7614f721_4_k_cu_f5ebbd98_254464cuda3std3__419piecewise_constructE
	.align		8
        /*0048*/ 	.dword	_ZN40_INTERNAL_7614f721_4_k_cu_f5ebbd98_254464cuda3std3__48in_placeE
	.align		8
        /*0050*/ 	.dword	_ZN40_INTERNAL_7614f721_4_k_cu_f5ebbd98_254464cuda3std6ranges3__45__cpo4swapE
	.align		8
        /*0058*/ 	.dword	_ZN40_INTERNAL_7614f721_4_k_cu_f5ebbd98_254464cuda3std6ranges3__45__cpo9iter_moveE
	.align		8
        /*0060*/ 	.dword	_ZN40_INTERNAL_7614f721_4_k_cu_f5ebbd98_254464cute7productE
	.align		8
        /*0068*/ 	.dword	_ZN40_INTERNAL_7614f721_4_k_cu_f5ebbd98_254464cute1_E
	.align		8
        /*0070*/ 	.dword	$str$25
	.align		8
        /*0078*/ 	.dword	$str$26
	.align		8
        /*0080*/ 	.dword	$str$27
	.align		8
        /*0088*/ 	.dword	$str$28


//--------------------- .text._ZN7cutlass13device_kernelINS_4gemm6kernel13GemmUniversalIN4cute5tupleIJiiiiEEENS1_10collective13CollectiveMmaINS1_35MainloopSm100TmaUmmaWarpSpecializedILi2ELi2ELi4ENS5_IJNS4_1CILi1EEENSA_ILi2EEESB_EEEEENS5_IJNSA_ILi64EEENSA_ILi256EEENSA_ILi128EEEEEENS_10bfloat16_tENS5_IJlSB_lEEESJ_SK_NS4_8TiledMMAINS4_8MMA_AtomIJNS4_20SM100_MMA_F16BF16_SSISJ_SJ_fLi64ELi256ELNS4_4UMMA5MajorE0ELSP_0ELNSO_7ScaleInE0ELSQ_0EEEEEENS4_6LayoutINS5_IJSB_SB_SB_EEENS5_IJNSA_ILi0EEESV_SV_EEEEENS5_IJNS4_10UnderscoreESY_SY_EEEEENS4_23SM90_TMA_LOAD_MULTICASTENS4_14ComposedLayoutINS4_7SwizzleILi3ELi4ELi3EEENS4_18smem_ptr_flag_bitsILi16EEENST_INS5_IJNSA_ILi8EEESF_EEENS5_IJSF_SB_EEEEEEEvNS4_8identityENS4_13SM90_TMA_LOADES1B_vS1C_EENS_8epilogue10collective18CollectiveEpilogueINS1F_23Sm100TmaWarpSpecializedILi4ELi2ELi32ELb1ELb0EEEJSI_NS5_IJNST_ISF_SB_EES1K_EEESJ_SK_SJ_SK_NS1F_6fusion15FusionCallbacksIS1J_NS1M_17LinearCombinationISJ_fSJ_fLNS_15FloatRoundStyleE2EEESI_S1L_JEEENS4_5SM1004TMEM4LOAD26SM100_TMEM_LOAD_16dp256b8xES1D_S1B_NS4_17SM75_U32x4_LDSM_NENS4_14SM90_TMA_STOREES1B_NS4_17SM90_U32x4_STSM_NENS4_39AutoVectorizingCopyWithAssumedAlignmentILi128EEEEEEvvEEEEvNT_6ParamsE --------------------------
	.section	.text._ZN7cutlass13device_kernelINS_4gemm6kernel13GemmUniversalIN4cute5tupleIJiiiiEEENS1_10collective13CollectiveMmaINS1_35MainloopSm100TmaUmmaWarpSpecializedILi2ELi2ELi4ENS5_IJNS4_1CILi1EEENSA_ILi2EEESB_EEEEENS5_IJNSA_ILi64EEENSA_ILi256EEENSA_ILi128EEEEEENS_10bfloat16_tENS5_IJlSB_lEEESJ_SK_NS4_8TiledMMAINS4_8MMA_AtomIJNS4_20SM100_MMA_F16BF16_SSISJ_SJ_fLi64ELi256ELNS4_4UMMA5MajorE0ELSP_0ELNSO_7ScaleInE0ELSQ_0EEEEEENS4_6LayoutINS5_IJSB_SB_SB_EEENS5_IJNSA_ILi0EEESV_SV_EEEEENS5_IJNS4_10UnderscoreESY_SY_EEEEENS4_23SM90_TMA_LOAD_MULTICASTENS4_14ComposedLayoutINS4_7SwizzleILi3ELi4ELi3EEENS4_18smem_ptr_flag_bitsILi16EEENST_INS5_IJNSA_ILi8EEESF_EEENS5_IJSF_SB_EEEEEEEvNS4_8identityENS4_13SM90_TMA_LOADES1B_vS1C_EENS_8epilogue10collective18CollectiveEpilogueINS1F_23Sm100TmaWarpSpecializedILi4ELi2ELi32ELb1ELb0EEEJSI_NS5_IJNST_ISF_SB_EES1K_EEESJ_SK_SJ_SK_NS1F_6fusion15FusionCallbacksIS1J_NS1M_17LinearCombinationISJ_fSJ_fLNS_15FloatRoundStyleE2EEESI_S1L_JEEENS4_5SM1004TMEM4LOAD26SM100_TMEM_LOAD_16dp256b8xES1D_S1B_NS4_17SM75_U32x4_LDSM_NENS4_14SM90_TMA_STOREES1B_NS4_17SM90_U32x4_STSM_NENS4_39AutoVectorizingCopyWithAssumedAlignmentILi128EEEEEEvvEEEEvNT_6ParamsE,"ax",@progbits
	.align	128
.text._ZN7cutlass13device_kernelINS_4gemm6kernel13GemmUniversalIN4cute5tupleIJiiiiEEENS1_10collective13CollectiveMmaINS1_35MainloopSm100TmaUmmaWarpSpecializedILi2ELi2ELi4ENS5_IJNS4_1CILi1EEENSA_ILi2EEESB_EEEEENS5_IJNSA_ILi64EEENSA_ILi256EEENSA_ILi128EEEEEENS_10bfloat16_tENS5_IJlSB_lEEESJ_SK_NS4_8TiledMMAINS4_8MMA_AtomIJNS4_20SM100_MMA_F16BF16_SSISJ_SJ_fLi64ELi256ELNS4_4UMMA5MajorE0ELSP_0ELNSO_7ScaleInE0ELSQ_0EEEEEENS4_6LayoutINS5_IJSB_SB_SB_EEENS5_IJNSA_ILi0EEESV_SV_EEEEENS5_IJNS4_10UnderscoreESY_SY_EEEEENS4_23SM90_TMA_LOAD_MULTICASTENS4_14ComposedLayoutINS4_7SwizzleILi3ELi4ELi3EEENS4_18smem_ptr_flag_bitsILi16EEENST_INS5_IJNSA_ILi8EEESF_EEENS5_IJSF_SB_EEEEEEEvNS4_8identityENS4_13SM90_TMA_LOADES1B_vS1C_EENS_8epilogue10collective18CollectiveEpilogueINS1F_23Sm100TmaWarpSpecializedILi4ELi2ELi32ELb1ELb0EEEJSI_NS5_IJNST_ISF_SB_EES1K_EEESJ_SK_SJ_SK_NS1F_6fusion15FusionCallbacksIS1J_NS1M_17LinearCombinationISJ_fSJ_fLNS_15FloatRoundStyleE2EEESI_S1L_JEEENS4_5SM1004TMEM4LOAD26SM100_TMEM_LOAD_16dp256b8xES1D_S1B_NS4_17SM75_U32x4_LDSM_NENS4_14SM90_TMA_STOREES1B_NS4_17SM90_U32x4_STSM_NENS4_39AutoVectorizingCopyWithAssumedAlignmentILi128EEEEEEvvEEEEvNT_6ParamsE:
        .type           _ZN7cutlass13device_kernelINS_4gemm6kernel13GemmUniversalIN4cute5tupleIJiiiiEEENS1_10collective13CollectiveMmaINS1_35MainloopSm100TmaUmmaWarpSpecializedILi2ELi2ELi4ENS5_IJNS4_1CILi1EEENSA_ILi2EEESB_EEEEENS5_IJNSA_ILi64EEENSA_ILi256EEENSA_ILi128EEEEEENS_10bfloat16_tENS5_IJlSB_lEEESJ_SK_NS4_8TiledMMAINS4_8MMA_AtomIJNS4_20SM100_MMA_F16BF16_SSISJ_SJ_fLi64ELi256ELNS4_4UMMA5MajorE0ELSP_0ELNSO_7ScaleInE0ELSQ_0EEEEEENS4_6LayoutINS5_IJSB_SB_SB_EEENS5_IJNSA_ILi0EEESV_SV_EEEEENS5_IJNS4_10UnderscoreESY_SY_EEEEENS4_23SM90_TMA_LOAD_MULTICASTENS4_14ComposedLayoutINS4_7SwizzleILi3ELi4ELi3EEENS4_18smem_ptr_flag_bitsILi16EEENST_INS5_IJNSA_ILi8EEESF_EEENS5_IJSF_SB_EEEEEEEvNS4_8identityENS4_13SM90_TMA_LOADES1B_vS1C_EENS_8epilogue10collective18CollectiveEpilogueINS1F_23Sm100TmaWarpSpecializedILi4ELi2ELi32ELb1ELb0EEEJSI_NS5_IJNST_ISF_SB_EES1K_EEESJ_SK_SJ_SK_NS1F_6fusion15FusionCallbacksIS1J_NS1M_17LinearCombinationISJ_fSJ_fLNS_15FloatRoundStyleE2EEESI_S1L_JEEENS4_5SM1004TMEM4LOAD26SM100_TMEM_LOAD_16dp256b8xES1D_S1B_NS4_17SM75_U32x4_LDSM_NENS4_14SM90_TMA_STOREES1B_NS4_17SM90_U32x4_STSM_NENS4_39AutoVectorizingCopyWithAssumedAlignmentILi128EEEEEEvvEEEEvNT_6ParamsE,@function
        .size           _ZN7cutlass13device_kernelINS_4gemm6kernel13GemmUniversalIN4cute5tupleIJiiiiEEENS1_10collective13CollectiveMmaINS1_35MainloopSm100TmaUmmaWarpSpecializedILi2ELi2ELi4ENS5_IJNS4_1CILi1EEENSA_ILi2EEESB_EEEEENS5_IJNSA_ILi64EEENSA_ILi256EEENSA_ILi128EEEEEENS_10bfloat16_tENS5_IJlSB_lEEESJ_SK_NS4_8TiledMMAINS4_8MMA_AtomIJNS4_20SM100_MMA_F16BF16_SSISJ_SJ_fLi64ELi256ELNS4_4UMMA5MajorE0ELSP_0ELNSO_7ScaleInE0ELSQ_0EEEEEENS4_6LayoutINS5_IJSB_SB_SB_EEENS5_IJNSA_ILi0EEESV_SV_EEEEENS5_IJNS4_10UnderscoreESY_SY_EEEEENS4_23SM90_TMA_LOAD_MULTICASTENS4_14ComposedLayoutINS4_7SwizzleILi3ELi4ELi3EEENS4_18smem_ptr_flag_bitsILi16EEENST_INS5_IJNSA_ILi8EEESF_EEENS5_IJSF_SB_EEEEEEEvNS4_8identityENS4_13SM90_TMA_LOADES1B_vS1C_EENS_8epilogue10collective18CollectiveEpilogueINS1F_23Sm100TmaWarpSpecializedILi4ELi2ELi32ELb1ELb0EEEJSI_NS5_IJNST_ISF_SB_EES1K_EEESJ_SK_SJ_SK_NS1F_6fusion15FusionCallbacksIS1J_NS1M_17LinearCombinationISJ_fSJ_fLNS_15FloatRoundStyleE2EEESI_S1L_JEEENS4_5SM1004TMEM4LOAD26SM100_TMEM_LOAD_16dp256b8xES1D_S1B_NS4_17SM75_U32x4_LDSM_NENS4_14SM90_TMA_STOREES1B_NS4_17SM90_U32x4_STSM_NENS4_39AutoVectorizingCopyWithAssumedAlignmentILi128EEEEEEvvEEEEvNT_6ParamsE,(.L_x_177 - _ZN7cutlass13device_kernelINS_4gemm6kernel13GemmUniversalIN4cute5tupleIJiiiiEEENS1_10collective13CollectiveMmaINS1_35MainloopSm100TmaUmmaWarpSpecializedILi2ELi2ELi4ENS5_IJNS4_1CILi1EEENSA_ILi2EEESB_EEEEENS5_IJNSA_ILi64EEENSA_ILi256EEENSA_ILi128EEEEEENS_10bfloat16_tENS5_IJlSB_lEEESJ_SK_NS4_8TiledMMAINS4_8MMA_AtomIJNS4_20SM100_MMA_F16BF16_SSISJ_SJ_fLi64ELi256ELNS4_4UMMA5MajorE0ELSP_0ELNSO_7ScaleInE0ELSQ_0EEEEEENS4_6LayoutINS5_IJSB_SB_SB_EEENS5_IJNSA_ILi0EEESV_SV_EEEEENS5_IJNS4_10UnderscoreESY_SY_EEEEENS4_23SM90_TMA_LOAD_MULTICASTENS4_14ComposedLayoutINS4_7SwizzleILi3ELi4ELi3EEENS4_18smem_ptr_flag_bitsILi16EEENST_INS5_IJNSA_ILi8EEESF_EEENS5_IJSF_SB_EEEEEEEvNS4_8identityENS4_13SM90_TMA_LOADES1B_vS1C_EENS_8epilogue10collective18CollectiveEpilogueINS1F_23Sm100TmaWarpSpecializedILi4ELi2ELi32ELb1ELb0EEEJSI_NS5_IJNST_ISF_SB_EES1K_EEESJ_SK_SJ_SK_NS1F_6fusion15FusionCallbacksIS1J_NS1M_17LinearCombinationISJ_fSJ_fLNS_15FloatRoundStyleE2EEESI_S1L_JEEENS4_5SM1004TMEM4LOAD26SM100_TMEM_LOAD_16dp256b8xES1D_S1B_NS4_17SM75_U32x4_LDSM_NENS4_14SM90_TMA_STOREES1B_NS4_17SM90_U32x4_STSM_NENS4_39AutoVectorizingCopyWithAssumedAlignmentILi128EEEEEEvvEEEEvNT_6ParamsE)
        .other          _ZN7cutlass13device_kernelINS_4gemm6kernel13GemmUniversalIN4cute5tupleIJiiiiEEENS1_10collective13CollectiveMmaINS1_35MainloopSm100TmaUmmaWarpSpecializedILi2ELi2ELi4ENS5_IJNS4_1CILi1EEENSA_ILi2EEESB_EEEEENS5_IJNSA_ILi64EEENSA_ILi256EEENSA_ILi128EEEEEENS_10bfloat16_tENS5_IJlSB_lEEESJ_SK_NS4_8TiledMMAINS4_8MMA_AtomIJNS4_20SM100_MMA_F16BF16_SSISJ_SJ_fLi64ELi256ELNS4_4UMMA5MajorE0ELSP_0ELNSO_7ScaleInE0ELSQ_0EEEEEENS4_6LayoutINS5_IJSB_SB_SB_EEENS5_IJNSA_ILi0EEESV_SV_EEEEENS5_IJNS4_10UnderscoreESY_SY_EEEEENS4_23SM90_TMA_LOAD_MULTICASTENS4_14ComposedLayoutINS4_7SwizzleILi3ELi4ELi3EEENS4_18smem_ptr_flag_bitsILi16EEENST_INS5_IJNSA_ILi8EEESF_EEENS5_IJSF_SB_EEEEEEEvNS4_8identityENS4_13SM90_TMA_LOADES1B_vS1C_EENS_8epilogue10collective18CollectiveEpilogueINS1F_23Sm100TmaWarpSpecializedILi4ELi2ELi32ELb1ELb0EEEJSI_NS5_IJNST_ISF_SB_EES1K_EEESJ_SK_SJ_SK_NS1F_6fusion15FusionCallbacksIS1J_NS1M_17LinearCombinationISJ_fSJ_fLNS_15FloatRoundStyleE2EEESI_S1L_JEEENS4_5SM1004TMEM4LOAD26SM100_TMEM_LOAD_16dp256b8xES1D_S1B_NS4_17SM75_U32x4_LDSM_NENS4_14SM90_TMA_STOREES1B_NS4_17SM90_U32x4_STSM_NENS4_39AutoVectorizingCopyWithAssumedAlignmentILi128EEEEEEvvEEEEvNT_6ParamsE,@"STO_CUDA_ENTRY STV_DEFAULT"
_ZN7cutlass13device_kernelINS_4gemm6kernel13GemmUniversalIN4cute5tupleIJiiiiEEENS1_10collective13CollectiveMmaINS1_35MainloopSm100TmaUmmaWarpSpecializedILi2ELi2ELi4ENS5_IJNS4_1CILi1EEENSA_ILi2EEESB_EEEEENS5_IJNSA_ILi64EEENSA_ILi256EEENSA_ILi128EEEEEENS_10bfloat16_tENS5_IJlSB_lEEESJ_SK_NS4_8TiledMMAINS4_8MMA_AtomIJNS4_20SM100_MMA_F16BF16_SSISJ_SJ_fLi64ELi256ELNS4_4UMMA5MajorE0ELSP_0ELNSO_7ScaleInE0ELSQ_0EEEEEENS4_6LayoutINS5_IJSB_SB_SB_EEENS5_IJNSA_ILi0EEESV_SV_EEEEENS5_IJNS4_10UnderscoreESY_SY_EEEEENS4_23SM90_TMA_LOAD_MULTICASTENS4_14ComposedLayoutINS4_7SwizzleILi3ELi4ELi3EEENS4_18smem_ptr_flag_bitsILi16EEENST_INS5_IJNSA_ILi8EEESF_EEENS5_IJSF_SB_EEEEEEEvNS4_8identityENS4_13SM90_TMA_LOADES1B_vS1C_EENS_8epilogue10collective18CollectiveEpilogueINS1F_23Sm100TmaWarpSpecializedILi4ELi2ELi32ELb1ELb0EEEJSI_NS5_IJNST_ISF_SB_EES1K_EEESJ_SK_SJ_SK_NS1F_6fusion15FusionCallbacksIS1J_NS1M_17LinearCombinationISJ_fSJ_fLNS_15FloatRoundStyleE2EEESI_S1L_JEEENS4_5SM1004TMEM4LOAD26SM100_TMEM_LOAD_16dp256b8xES1D_S1B_NS4_17SM75_U32x4_LDSM_NENS4_14SM90_TMA_STOREES1B_NS4_17SM90_U32x4_STSM_NENS4_39AutoVectorizingCopyWithAssumedAlignmentILi128EEEEEEvvEEEEvNT_6ParamsE:
[----:B------:R-:W1:Y:S01]  /*0000*/  LDC R1, c[0x0][0x37c] ;  /* 0x0000df00ff017b82 */ /* 0x000e620000000800 */
[----:B------:R-:W2:Y:S01]  /*0010*/  S2R R93, SR_TID.X ;  /* 0x00000000005d7919 */ /* 0x000ea20000002100 */
[----:B------:R-:W3:Y:S01]  /*0020*/  LDCU.64 UR8, c[0x0][0x890] ;  /* 0x00011200ff0877ac */ /* 0x000ee20008000a00 */
[----:B------:R-:W-:Y:S02]  /*0030*/  PRMT R81, RZ, 0x7610, R81 ;  /* 0x00007610ff517816 */ /* 0x000fe40000000051 */
[----:B------:R-:W-:Y:S01]  /*0040*/  ELECT P3, URZ, PT ;  /* 0x0000000000ff782f */ /* 0x000fe20003860000 */
[----:B---3--:R-:W-:-:S04]  /*0050*/  UISETP.NE.U32.AND UP0, UPT, UR8, URZ, UPT ;  /* 0x000000ff0800728c */ /* 0x008fc8000bf05070 */
[----:B------:R-:W-:Y:S01]  /*0060*/  UISETP.NE.AND.EX UP0, UPT, UR9, URZ, UPT, UP0 ;  /* 0x000000ff0900728c */ /* 0x000fe2000bf05300 */
[----:B--2---:R-:W-:-:S05]  /*0070*/  SHF.R.U32.HI R82, RZ, 0x5, R93 ;  /* 0x00000005ff527819 */ /* 0x004fca000001165d */
[----:B------:R-:W2:Y:S02]  /*0080*/  SHFL.IDX PT, R0, R82, RZ, 0x1f ;  /* 0x00001fff52007589 */ /* 0x000ea400000e0000 */
[----:B--2---:R-:W-:Y:S01]  /*0090*/  R2UR UR17, R0 ;  /* 0x00000000001172ca */ /* 0x004fe200000e0000 */
[----:B-1----:R-:W-:-:S14]  /*00a0*/  BRA.U UP0, `(.L_x_0) ;  /* 0x0000000100307547 */ /* 0x002fdc000b800000 */
[----:B------:R-:W1:Y:S02]  /*00b0*/  LDCU.64 UR4, c[0x0][0x888] ;  /* 0x00011100ff0477ac */ /* 0x000e640008000a00 */
[----:B-1----:R-:W-:-:S04]  /*00c0*/  UISETP.NE.U32.AND UP0, UPT, UR4, URZ, UPT ;  /* 0x000000ff0400728c */ /* 0x002fc8000bf05070 */
[----:B------:R-:W-:-:S09]  /*00d0*/  UISETP.NE.AND.EX UP0, UPT, UR5, URZ, UPT, UP0 ;  /* 0x000000ff0500728c */ /* 0x000fd2000bf05300 */
[----:B------:R-:W-:Y:S05]  /*00e0*/  BRA.U !UP0, `(.L_x_1) ;  /* 0x0000000108147547 */ /* 0x000fea000b800000 */
[----:B------:R-:W1:Y:S01]  /*00f0*/  LDC.64 R2, c[0x0][0x888] ;  /* 0x00022200ff027b82 */ /* 0x000e620000000a00 */
[----:B------:R-:W1:Y:S02]  /*0100*/  LDCU.64 UR4, c[0x0][0x358] ;  /* 0x00006b00ff0477ac */ /* 0x000e640008000a00 */
[----:B-1----:R1:W5:Y:S01]  /*0110*/  LDG.E R41, desc[UR4][R2.64] ;  /* 0x0000000402297981 */ /* 0x002362000c1e1900 */
[----:B------:R-:W-:Y:S01]  /*0120*/  HFMA2 R81, -RZ, RZ, 0, 5.9604644775390625e-08 ;  /* 0x00000001ff517431 */ /* 0x000fe200000001ff */
[----:B------:R-:W-:Y:S05]  /*0130*/  BRA `(.L_x_0) ;  /* 0x00000000000c7947 */ /* 0x000fea0003800000 */
.L_x_1:
[----:B------:R-:W1:Y:S01]  /*0140*/  LDCU UR4, c[0x0][0x880] ;  /* 0x00011000ff0477ac */ /* 0x000e620008000800 */
[----:B------:R-:W-:Y:S01]  /*0150*/  HFMA2 R81, -RZ, RZ, 0, 5.9604644775390625e-08 ;  /* 0x00000001ff517431 */ /* 0x000fe200000001ff */
[----:B-1----:R-:W-:-:S07]  /*0160*/  MOV R41, UR4 ;  /* 0x0000000400297c02 */ /* 0x002fce0008000f00 */
.L_x_0:
[----:B------:R-:W2:Y:S02]  /*0170*/  LDCU.64 UR4, c[0x0][0x8b0] ;  /* 0x00011600ff0477ac */ /* 0x000ea40008000a00 */
[----:B--2---:R-:W-:-:S04]  /*0180*/  UISETP.NE.U32.AND UP0, UPT, UR4, URZ, UPT ;  /* 0x000000ff0400728c */ /* 0x004fc8000bf05070 */
[----:B------:R-:W-:-:S09]  /*0190*/  UISETP.NE.AND.EX UP0, UPT, UR5, URZ, UPT, UP0 ;  /* 0x000000ff0500728c */ /* 0x000fd2000bf05300 */
[----:B------:R-:W-:Y:S05]  /*01a0*/  BRA.U UP0, `(.L_x_2) ;  /* 0x0000000100287547 */ /* 0x000fea000b800000 */
[----:B------:R-:W2:Y:S02]  /*01b0*/  LDCU.64 UR4, c[0x0][0x8a8] ;  /* 0x00011500ff0477ac */ /* 0x000ea40008000a00 */
[----:B--2---:R-:W-:-:S04]  /*01c0*/  UISETP.NE.U32.AND UP0, UPT, UR4, URZ, UPT ;  /* 0x000000ff0400728c */ /* 0x004fc8000bf05070 */
[----:B------:R-:W-:-:S09]  /*01d0*/  UISETP.NE.AND.EX UP0, UPT, UR5, URZ, UPT, UP0 ;  /* 0x000000ff0500728c */ /* 0x000fd2000bf05300 */
[----:B------:R-:W-:Y:S05]  /*01e0*/  BRA.U !UP0, `(.L_x_3) ;  /* 0x0000000108107547 */ /* 0x000fea000b800000 */
[----:B------:R-:W2:Y:S01]  /*01f0*/  LDC.64 R38, c[0x0][0x8a8] ;  /* 0x00022a00ff267b82 */ /* 0x000ea20000000a00 */
[----:B------:R-:W2:Y:S02]  /*0200*/  LDCU.64 UR4, c[0x0][0x358] ;  /* 0x00006b00ff0477ac */ /* 0x000ea40008000a00 */
[----:B--2---:R2:W5:Y:S01]  /*0210*/  LDG.E R38, desc[UR4][R38.64] ;  /* 0x0000000426267981 */ /* 0x004562000c1e1900 */
[----:B------:R-:W-:Y:S05]  /*0220*/  BRA `(.L_x_2) ;  /* 0x0000000000087947 */ /* 0x000fea0003800000 */
.L_x_3:
[----:B------:R-:W2:Y:S02]  /*0230*/  LDCU UR4, c[0x0][0x8a0] ;  /* 0x00011400ff0477ac */ /* 0x000ea40008000800 */
[----:B--2---:R-:W-:Y:S02]  /*0240*/  MOV R38, UR4 ;  /* 0x0000000400267c02 */ /* 0x004fe40008000f00 */
.L_x_2:
[----:B------:R-:W-:Y:S01]  /*0250*/  IMAD.U32 R0, RZ, RZ, UR17 ;  /* 0x00000011ff007e24 */ /* 0x000fe2000f8e00ff */
[----:B------:R-:W-:Y:S04]  /*0260*/  BSSY.RECONVERGENT B0, `(.L_x_4) ;  /* 0x000000c000007945 */ /* 0x000fe80003800200 */
[C---:B------:R-:W-:Y:S02]  /*0270*/  ISETP.NE.OR P1, PT, R0.reuse, 0x1, !P3 ;  /* 0x000000010000780c */ /* 0x040fe40005f25670 */
[----:B------:R-:W-:-:S11]  /*0280*/  ISETP.NE.OR P0, PT, R0, 0x3, !P3 ;  /* 0x000000030000780c */ /* 0x000fd60005f05670 */
[----:B------:R-:W-:Y:S05]  /*0290*/  @P1 BRA `(.L_x_5) ;  /* 0x0000000000201947 */ /* 0x000fea0003800000 */
[----:B------:R-:W3:Y:S02]  /*02a0*/  LDCU.64 UR4, c[0x0][0x348] ;  /* 0x00006900ff0477ac */ /* 0x000ee40008000a00 */
[----:B---3--:R-:W-:Y:S02]  /*02b0*/  UIADD3 UR6, UP1, UPT, UR4, 0x80, URZ ;  /* 0x0000008004067890 */ /* 0x008fe4000ff3e0ff */
[----:B------:R-:W-:Y:S02]  /*02c0*/  UIADD3 UR4, UP0, UPT, UR4, 0x180, URZ ;  /* 0x0000018004047890 */ /* 0x000fe4000ff1e0ff */
[----:B------:R-:W-:Y:S02]  /*02d0*/  UIADD3.X UR7, UPT, UPT, URZ, UR5, URZ, UP1, !UPT ;  /* 0x00000005ff077290 */ /* 0x000fe40008ffe4ff */
[----:B------:R-:W-:-:S07]  /*02e0*/  UIADD3.X UR5, UPT, UPT, URZ, UR5, URZ, UP0, !UPT ;  /* 0x00000005ff057290 */ /* 0x000fce00087fe4ff */
[----:B------:R3:W-:Y:S02]  /*02f0*/  UTMACCTL.PF [UR6] ;  /* 0x00000000060079b9 */ /* 0x0007e40008040000 */
[----:B------:R3:W-:Y:S02]  /*0300*/  UTMACCTL.PF [UR4] ;  /* 0x00000000040079b9 */ /* 0x0007e40008040000 */
[----:B---3--:R-:W-:Y:S01]  /*0310*/  NOP ;  /* 0x0000000000007918 */ /* 0x008fe20000000000 */
.L_x_5:
[----:B------:R-:W-:Y:S05]  /*0320*/  BSYNC.RECONVERGENT B0 ;  /* 0x0000000000007941 */ /* 0x000fea0003800200 */
.L_x_4:
[----:B------:R-:W-:Y:S04]  /*0330*/  BSSY.RECONVERGENT B0, `(.L_x_6) ;  /* 0x000000a000007945 */ /* 0x000fe80003800200 */
        /* <DEDUP_REMOVED lines=9> */
.L_x_7:
[----:B------:R-:W-:Y:S05]  /*03d0*/  BSYNC.RECONVERGENT B0 ;  /* 0x0000000000007941 */ /* 0x000fea0003800200 */
.L_x_6:
[----:B------:R-:W3:Y:S01]  /*03e0*/  LDCU.64 UR4, c[0x0][0x888] ;  /* 0x00011100ff0477ac */ /* 0x000ee20008000a00 */
[----:B------:R-:W-:Y:S02]  /*03f0*/  UISETP.EQ.U32.AND UP1, UPT, UR8, URZ, UPT ;  /* 0x000000ff0800728c */ /* 0x000fe4000bf22070 */
[----:B------:R-:W-:Y:S02]  /*0400*/  UPLOP3.LUT UP3, UPT, UPT, UPT, UPT, 0x80, 0x8 ;  /* 0x000000000008789c */ /* 0x000fe40003f6f070 */
[----:B---3--:R-:W-:-:S04]  /*0410*/  UISETP.NE.U32.AND UP0, UPT, UR4, URZ, UPT ;  /* 0x000000ff0400728c */ /* 0x008fc8000bf05070 */
[----:B------:R-:W-:-:S04]  /*0420*/  UISETP.NE.AND.EX UP0, UPT, UR5, URZ, UPT, UP0 ;  /* 0x000000ff0500728c */ /* 0x000fc8000bf05300 */
[----:B------:R-:W-:-:S04]  /*0430*/  UISETP.EQ.OR.EX UP2, UPT, UR9, URZ, !UP0, UP1 ;  /* 0x000000ff0900728c */ /* 0x000fc8000c742710 */
[----:B------:R-:W-:-:S06]  /*0440*/  UP2UR UR4, UPR, URZ, 0x4 ;  /* 0x00000004ff047883 */ /* 0x000fcc0008000000 */
[----:B------:R-:W-:Y:S01]  /*0450*/  MOV R84, UR4 ;  /* 0x0000000400547c02 */ /* 0x000fe20008000f00 */
[----:B------:R-:W-:Y:S06]  /*0460*/  BRA.U !UP2, `(.L_x_8) ;  /* 0x000000010a207547 */ /* 0x000fec000b800000 */
[----:B------:R-:W-:Y:S01]  /*0470*/  UISETP.NE.U32.AND UP1, UPT, UR8, URZ, UPT ;  /* 0x000000ff0800728c */ /* 0x000fe2000bf25070 */
[----:B-----5:R-:W-:Y:S01]  /*0480*/  FSETP.NEU.AND P0, PT, R41, RZ, PT ;  /* 0x000000ff2900720b */ /* 0x020fe20003f0d000 */
[----:B------:R-:W-:Y:S02]  /*0490*/  USEL UR4, URZ, 0xffffffff, UP0 ;  /* 0xffffffffff047887 */ /* 0x000fe40008000000 */
[----:B------:R-:W-:-:S10]  /*04a0*/  UISETP.NE.AND.EX UP1, UPT, UR9, URZ, UPT, UP1 ;  /* 0x000000ff0900728c */ /* 0x000fd4000bf25310 */
[----:B------:R-:W-:Y:S01]  /*04b0*/  VOTEU.ANY UP0, P0 ;  /* 0x0000000000ff7886 */ /* 0x000fe20000000100 */
[----:B------:R-:W-:-:S04]  /*04c0*/  @!UP1 USEL UR4, URZ, 0xffffffff, UP0 ;  /* 0xffffffffff049887 */ /* 0x000fc80008000000 */
[----:B------:R-:W-:-:S04]  /*04d0*/  ULOP3.LUT UR4, UR4, 0x1, URZ, 0xc0, !UPT ;  /* 0x0000000104047892 */ /* 0x000fc8000f8ec0ff */
[----:B------:R-:W-:-:S11]  /*04e0*/  UISETP.NE.U32.AND UP3, UPT, UR4, 0x1, UPT ;  /* 0x000000010400788c */ /* 0x000fd6000bf65070 */
.L_x_8:
[----:B-1----:R-:W1:Y:S01]  /*04f0*/  SHFL.IDX PT, R2, R82, RZ, 0x1f ;  /* 0x00001fff52027589 */ /* 0x002e6200000e0000 */
[----:B------:R-:W-:-:S04]  /*0500*/  UISETP.NE.AND UP0, UPT, UR17, 0x2, UPT ;  /* 0x000000021100788c */ /* 0x000fc8000bf05270 */
[----:B------:R-:W-:Y:S01]  /*0510*/  USEL UR40, URZ, 0x1, UP0 ;  /* 0x00000001ff287887 */ /* 0x000fe20008000000 */
[----:B-1----:R-:W-:-:S13]  /*0520*/  ISETP.NE.AND P0, PT, R2, RZ, PT ;  /* 0x000000ff0200720c */ /* 0x002fda0003f05270 */
[----:B------:R-:W-:Y:S05]  /*0530*/  @P0 BRA `(.L_x_9) ;  /* 0x0000000000480947 */ /* 0x000fea0003800000 */
[----:B------:R-:W1:Y:S01]  /*0540*/  S2UR UR4, SR_CgaCtaId ;  /* 0x00000000000479c3 */ /* 0x000e620000008800 */
[----:B------:R-:W-:Y:S01]  /*0550*/  UMOV UR5, 0x400 ;  /* 0x0000040000057882 */ /* 0x000fe20000000000 */
[----:B------:R-:W-:Y:S01]  /*0560*/  UMOV UR8, 0x1 ;  /* 0x0000000100087882 */ /* 0x000fe20000000000 */
[----:B------:R-:W-:Y:S01]  /*0570*/  UMOV UR6, 0x2 ;  /* 0x0000000200067882 */ /* 0x000fe20000000000 */
[----:B------:R-:W-:-:S04]  /*0580*/  UIADD3 UR8, UPT, UPT, -UR8, 0x100000, URZ ;  /* 0x0010000008087890 */ /* 0x000fc8000fffe1ff */
[----:B------:R-:W-:Y:S02]  /*0590*/  USHF.L.U32 UR9, UR8, 0xb, URZ ;  /* 0x0000000b08097899 */ /* 0x000fe400080006ff */
[----:B------:R-:W-:Y:S02]  /*05a0*/  USHF.L.U32 UR8, UR8, 0x1, URZ ;  /* 0x0000000108087899 */ /* 0x000fe400080006ff */
[----:B------:R-:W-:-:S04]  /*05b0*/  UIADD3 UR6, UPT, UPT, -UR6, 0x100000, URZ ;  /* 0x0010000006067890 */ /* 0x000fc8000fffe1ff */
[----:B------:R-:W-:Y:S02]  /*05c0*/  USHF.L.U32 UR7, UR6, 0xb, URZ ;  /* 0x0000000b06077899 */ /* 0x000fe400080006ff */
[----:B------:R-:W-:Y:S01]  /*05d0*/  USHF.L.U32 UR6, UR6, 0x1, URZ ;  /* 0x0000000106067899 */ /* 0x000fe200080006ff */
[----:B------:R-:W-:Y:S01]  /*05e0*/  ELECT P0, URZ, PT ;  /* 0x0000000000ff782f */ /* 0x000fe20003800000 */
[----:B-1----:R-:W-:Y:S01]  /*05f0*/  ULEA UR4, UR4, UR5, 0x18 ;  /* 0x0000000504047291 */ /* 0x002fe2000f8ec0ff */
[----:B------:R-:W1:Y:S11]  /*0600*/  FENCE.VIEW.ASYNC.S ;  /* 0x00000000000073c6 */ /* 0x000e760000000000 */
[----:B-1----:R1:W3:Y:S01]  /*0610*/  SYNCS.EXCH.64 URZ, [UR4], UR8 ;  /* 0x0000000804ff75b2 */ /* 0x0022e20008000100 */
[----:B------:R1:W4:Y:S01]  /*0620*/  SYNCS.EXCH.64 URZ, [UR4+0x10], UR6 ;  /* 0x0000100604ff75b2 */ /* 0x0003220008000100 */
[----:B------:R1:W1:Y:S01]  /*0630*/  SYNCS.EXCH.64 URZ, [UR4+0x8], UR8 ;  /* 0x0000080804ff75b2 */ /* 0x0002620008000100 */
[----:B------:R1:W1:Y:S01]  /*0640*/  SYNCS.EXCH.64 URZ, [UR4+0x18], UR6 ;  /* 0x0000180604ff75b2 */ /* 0x0002620008000100 */
[----:B------:R-:W-:Y:S01]  /*0650*/  NOP ;  /* 0x0000000000007918 */ /* 0x000fe20000000000 */
.L_x_9:
[----:B------:R-:W2:Y:S01]  /*0660*/  SHFL.IDX PT, R2, R82, RZ, 0x1f ;  /* 0x00001fff52027589 */ /* 0x000ea200000e0000 */
[----:B------:R-:W-:Y:S01]  /*0670*/  NOP ;  /* 0x0000000000007918 */ /* 0x000fe20000000000 */
[----:B--2---:R-:W-:-:S13]  /*0680*/  ISETP.NE.AND P0, PT, R2, 0x1, PT ;  /* 0x000000010200780c */ /* 0x004fda0003f05270 */
[----:B------:R-:W-:Y:S05]  /*0690*/  @P0 BRA `(.L_x_10) ;  /* 0x0000000000580947 */ /* 0x000fea0003800000 */
[----:B-1----:R-:W1:Y:S01]  /*06a0*/  S2UR UR4, SR_CgaCtaId ;  /* 0x00000000000479c3 */ /* 0x002e620000008800 */
        /* <DEDUP_REMOVED lines=12> */
[----:B-1----:R2:W1:Y:S01]  /*0770*/  SYNCS.EXCH.64 URZ, [UR4+0x20], UR8 ;  /* 0x0000200804ff75b2 */ /* 0x0024620008000100 */
[----:B------:R2:W1:Y:S01]  /*0780*/  SYNCS.EXCH.64 URZ, [UR4+0x40], UR6 ;  /* 0x0000400604ff75b2 */ /* 0x0004620008000100 */
[----:B------:R2:W1:Y:S01]  /*0790*/  SYNCS.EXCH.64 URZ, [UR4+0x28], UR8 ;  /* 0x0000280804ff75b2 */ /* 0x0004620008000100 */
[----:B------:R2:W1:Y:S01]  /*07a0*/  SYNCS.EXCH.64 URZ, [UR4+0x48], UR6 ;  /* 0x0000480604ff75b2 */ /* 0x0004620008000100 */
[----:B------:R2:W1:Y:S01]  /*07b0*/  SYNCS.EXCH.64 URZ, [UR4+0x30], UR8 ;  /* 0x0000300804ff75b2 */ /* 0x0004620008000100 */
[----:B------:R2:W1:Y:S01]  /*07c0*/  SYNCS.EXCH.64 URZ, [UR4+0x50], UR6 ;  /* 0x0000500604ff75b2 */ /* 0x0004620008000100 */
[----:B------:R2:W1:Y:S01]  /*07d0*/  SYNCS.EXCH.64 URZ, [UR4+0x38], UR8 ;  /* 0x0000380804ff75b2 */ /* 0x0004620008000100 */
[----:B------:R2:W1:Y:S02]  /*07e0*/  SYNCS.EXCH.64 URZ, [UR4+0x58], UR6 ;  /* 0x0000580604ff75b2 */ /* 0x0004640008000100 */
[----:B--2---:R-:W-:Y:S01]  /*07f0*/  NOP ;  /* 0x0000000000007918 */ /* 0x004fe20000000000 */
.L_x_10:
[----:B------:R-:W2:Y:S01]  /*0800*/  SHFL.IDX PT, R2, R82, RZ, 0x1f ;  /* 0x00001fff52027589 */ /* 0x000ea200000e0000 */
[----:B------:R-:W-:Y:S01]  /*0810*/  NOP ;  /* 0x0000000000007918 */ /* 0x000fe20000000000 */
[----:B--2---:R-:W-:-:S13]  /*0820*/  ISETP.NE.AND P0, PT, R2, 0x3, PT ;  /* 0x000000030200780c */ /* 0x004fda0003f05270 */
[----:B------:R-:W-:Y:S05]  /*0830*/  @P0 BRA `(.L_x_11) ;  /* 0x0000000000300947 */ /* 0x000fea0003800000 */
[----:B-1----:R-:W1:Y:S01]  /*0840*/  S2UR UR6, SR_CgaCtaId ;  /* 0x00000000000679c3 */ /* 0x002e620000008800 */
[----:B------:R-:W-:Y:S01]  /*0850*/  UMOV UR4, 0x400 ;  /* 0x0000040000047882 */ /* 0x000fe20000000000 */
[----:B------:R-:W-:Y:S01]  /*0860*/  UMOV UR5, 0x20 ;  /* 0x0000002000057882 */ /* 0x000fe20000000000 */
[----:B------:R-:W-:Y:S01]  /*0870*/  ELECT P0, URZ, PT ;  /* 0x0000000000ff782f */ /* 0x000fe20003800000 */
[----:B-1----:R-:W-:Y:S02]  /*0880*/  ULEA UR6, UR6, UR4, 0x18 ;  /* 0x0000000406067291 */ /* 0x002fe4000f8ec0ff */
[----:B------:R-:W-:-:S04]  /*0890*/  UIADD3 UR4, UPT, UPT, -UR5, 0x100000, URZ ;  /* 0x0010000005047890 */ /* 0x000fc8000fffe1ff */
[----:B------:R-:W-:Y:S02]  /*08a0*/  USHF.L.U32 UR5, UR4, 0xb, URZ ;  /* 0x0000000b04057899 */ /* 0x000fe400080006ff */
[----:B------:R-:W-:Y:S01]  /*08b0*/  USHF.L.U32 UR4, UR4, 0x1, URZ ;  /* 0x0000000104047899 */ /* 0x000fe200080006ff */
[----:B------:R-:W1:Y:S11]  /*08c0*/  FENCE.VIEW.ASYNC.S ;  /* 0x00000000000073c6 */ /* 0x000e760000000000 */
[----:B-1----:R2:W1:Y:S01]  /*08d0*/  SYNCS.EXCH.64 URZ, [UR6+0x60], UR4 ;  /* 0x0000600406ff75b2 */ /* 0x0024620008000100 */
[----:B------:R2:W1:Y:S02]  /*08e0*/  SYNCS.EXCH.64 URZ, [UR6+0x68], UR4 ;  /* 0x0000680406ff75b2 */ /* 0x0004640008000100 */
[----:B--2---:R-:W-:Y:S01]  /*08f0*/  NOP ;  /* 0x0000000000007918 */ /* 0x004fe20000000000 */
.L_x_11:
[----:B------:R-:W2:Y:S01]  /*0900*/  SHFL.IDX PT, R2, R82, RZ, 0x1f ;  /* 0x00001fff52027589 */ /* 0x000ea200000e0000 */
[----:B------:R-:W-:Y:S01]  /*0910*/  NOP ;  /* 0x0000000000007918 */ /* 0x000fe20000000000 */
[----:B--2---:R-:W-:-:S13]  /*0920*/  ISETP.NE.AND P0, PT, R2, 0x4, PT ;  /* 0x000000040200780c */ /* 0x004fda0003f05270 */
[----:B------:R-:W-:Y:S05]  /*0930*/  @P0 BRA `(.L_x_12) ;  /* 0x00000000004c0947 */ /* 0x000fea0003800000 */
[----:B-1----:R-:W1:Y:S01]  /*0940*/  S2UR UR6, SR_CgaCtaId ;  /* 0x00000000000679c3 */ /* 0x002e620000008800 */
[----:B------:R-:W-:Y:S01]  /*0950*/  UMOV UR4, 0x1e0 ;  /* 0x000001e000047882 */ /* 0x000fe20000000000 */
[----:B------:R-:W-:Y:S01]  /*0960*/  UMOV UR5, 0x400 ;  /* 0x0000040000057882 */ /* 0x000fe20000000000 */
[----:B------:R-:W-:Y:S01]  /*0970*/  USEL UR4, UR4, 0x1a0, UP3 ;  /* 0x000001a004047887 */ /* 0x000fe20009800000 */
[----:B------:R-:W-:Y:S01]  /*0980*/  UMOV UR8, 0x1 ;  /* 0x0000000100087882 */ /* 0x000fe20000000000 */
[----:B------:R-:W-:Y:S01]  /*0990*/  ELECT P0, URZ, PT ;  /* 0x0000000000ff782f */ /* 0x000fe20003800000 */
[----:B------:R-:W-:-:S04]  /*09a0*/  UIADD3 UR8, UPT, UPT, -UR8, 0x100000, URZ ;  /* 0x0010000008087890 */ /* 0x000fc8000fffe1ff */
[----:B------:R-:W-:Y:S02]  /*09b0*/  USHF.L.U32 UR9, UR8, 0xb, URZ ;  /* 0x0000000b08097899 */ /* 0x000fe400080006ff */
[----:B------:R-:W-:Y:S02]  /*09c0*/  USHF.L.U32 UR8, UR8, 0x1, URZ ;  /* 0x0000000108087899 */ /* 0x000fe400080006ff */
[----:B-1----:R-:W-:Y:S02]  /*09d0*/  ULEA UR6, UR6, UR5, 0x18 ;  /* 0x0000000506067291 */ /* 0x002fe4000f8ec0ff */
[----:B------:R-:W-:-:S04]  /*09e0*/  UIADD3 UR4, UPT, UPT, -UR4, 0x100000, URZ ;  /* 0x0010000004047890 */ /* 0x000fc8000fffe1ff */
[----:B------:R-:W-:Y:S02]  /*09f0*/  USHF.L.U32 UR5, UR4, 0xb, URZ ;  /* 0x0000000b04057899 */ /* 0x000fe400080006ff */
[----:B------:R-:W-:Y:S01]  /*0a00*/  USHF.L.U32 UR4, UR4, 0x1, URZ ;  /* 0x0000000104047899 */ /* 0x000fe200080006ff */
[----:B------:R-:W1:Y:S03]  /*0a10*/  FENCE.VIEW.ASYNC.S ;  /* 0x00000000000073c6 */ /* 0x000e660000000000 */
[----:B-1----:R2:W1:Y:S08]  /*0a20*/  SYNCS.EXCH.64 URZ, [UR6+0x70], UR8 ;  /* 0x0000700806ff75b2 */ /* 0x0024700008000100 */
[----:B------:R2:W1:Y:S01]  /*0a30*/  SYNCS.EXCH.64 URZ, [UR6+0x80], UR4 ;  /* 0x0000800406ff75b2 */ /* 0x0004620008000100 */
[----:B------:R2:W1:Y:S01]  /*0a40*/  SYNCS.EXCH.64 URZ, [UR6+0x78], UR8 ;  /* 0x0000780806ff75b2 */ /* 0x0004620008000100 */
[----:B------:R2:W1:Y:S02]  /*0a50*/  SYNCS.EXCH.64 URZ, [UR6+0x88], UR4 ;  /* 0x0000880406ff75b2 */ /* 0x0004640008000100 */
[----:B--2---:R-:W-:Y:S01]  /*0a60*/  NOP ;  /* 0x0000000000007918 */ /* 0x004fe20000000000 */
.L_x_12:
        /* <DEDUP_REMOVED lines=26> */
.L_x_13:
[----:B------:R-:W2:Y:S01]  /*0c10*/  SHFL.IDX PT, R2, R82, RZ, 0x1f ;  /* 0x00001fff52027589 */ /* 0x000ea200000e0000 */
[----:B------:R-:W1:Y:S01]  /*0c20*/  S2UR UR47, SR_CgaCtaId ;  /* 0x00000000002f79c3 */ /* 0x000e620000008800 */
[----:B------:R-:W-:Y:S01]  /*0c30*/  NOP ;  /* 0x0000000000007918 */ /* 0x000fe20000000000 */
[----:B--2---:R-:W-:-:S13]  /*0c40*/  ISETP.NE.AND P0, PT, R2, 0x3, PT ;  /* 0x000000030200780c */ /* 0x004fda0003f05270 */
[----:B-1----:R-:W-:Y:S05]  /*0c50*/  @P0 BRA `(.L_x_14) ;  /* 0x0000000000340947 */ /* 0x002fea0003800000 */
[----:B------:R-:W-:Y:S01]  /*0c60*/  UMOV UR4, 0x400 ;  /* 0x0000040000047882 */ /* 0x000fe20000000000 */
[----:B------:R-:W-:Y:S01]  /*0c70*/  UMOV UR6, 0x20 ;  /* 0x0000002000067882 */ /* 0x000fe20000000000 */
[----:B------:R-:W-:Y:S02]  /*0c80*/  ULEA UR4, UR47, UR4, 0x18 ;  /* 0x000000042f047291 */ /* 0x000fe4000f8ec0ff */
[----:B------:R-:W-:-:S04]  /*0c90*/  UIADD3 UR6, UPT, UPT, -UR6, 0x100000, URZ ;  /* 0x0010000006067890 */ /* 0x000fc8000fffe1ff */
[----:B------:R-:W-:Y:S02]  /*0ca0*/  USHF.L.U32 UR7, UR6, 0xb, URZ ;  /* 0x0000000b06077899 */ /* 0x000fe400080006ff */
[----:B------:R-:W-:Y:S01]  /*0cb0*/  USHF.L.U32 UR6, UR6, 0x1, URZ ;  /* 0x0000000106067899 */ /* 0x000fe200080006ff */
[----:B------:R-:W-:Y:S01]  /*0cc0*/  ELECT P0, URZ, PT ;  /* 0x0000000000ff782f */ /* 0x000fe20003800000 */
[----:B------:R-:W1:Y:S10]  /*0cd0*/  FENCE.VIEW.ASYNC.S ;  /* 0x00000000000073c6 */ /* 0x000e740000000000 */
[----:B-1----:R1:W2:Y:S01]  /*0ce0*/  SYNCS.EXCH.64 URZ, [UR4+0xd0], UR6 ;  /* 0x0000d00604ff75b2 */ /* 0x0022a20008000100 */
[----:B------:R1:W1:Y:S01]  /*0cf0*/  SYNCS.EXCH.64 URZ, [UR4+0xe0], UR6 ;  /* 0x0000e00604ff75b2 */ /* 0x0002620008000100 */
[----:B------:R1:W1:Y:S01]  /*0d00*/  SYNCS.EXCH.64 URZ, [UR4+0xd8], UR6 ;  /* 0x0000d80604ff75b2 */ /* 0x0002620008000100 */
[----:B------:R1:W1:Y:S01]  /*0d10*/  SYNCS.EXCH.64 URZ, [UR4+0xe8], UR6 ;  /* 0x0000e80604ff75b2 */ /* 0x0002620008000100 */
[----:B------:R-:W-:Y:S01]  /*0d20*/  NOP ;  /* 0x0000000000007918 */ /* 0x000fe20000000000 */
.L_x_14:
[----:B-1----:R-:W1:Y:S01]  /*0d30*/  LDCU UR4, c[0x0][0x36c] ;  /* 0x00006d80ff0477ac */ /* 0x002e620008000800 */
[----:B------:R-:W-:Y:S01]  /*0d40*/  ISETP.NE.OR P3, PT, R0, 0x2, !P3 ;  /* 0x000000020000780c */ /* 0x000fe20005f65670 */
[----:B------:R-:W-:Y:S01]  /*0d50*/  NOP ;  /* 0x0000000000007918 */ /* 0x000fe20000000000 */
[----:B------:R-:W-:Y:S01]  /*0d60*/  LOP3.LUT R0, R93, 0x1f, RZ, 0xc0, !PT ;  /* 0x0000001f5d007812 */ /* 0x000fe200078ec0ff */
[----:B------:R-:W-:Y:S02]  /*0d70*/  UISETP.NE.AND UP4, UPT, UR17, URZ, UPT ;  /* 0x000000ff1100728c */ /* 0x000fe4000bf85270 */
[----:B-1----:R-:W-:-:S09]  /*0d80*/  UISETP.EQ.U32.AND UP5, UPT, UR4, 0x1, UPT ;  /* 0x000000010400788c */ /* 0x002fd2000bfa2070 */
[----:B------:R-:W-:Y:S05]  /*0d90*/  BRA.U !UP5, `(.L_x_15) ;  /* 0x000000010d087547 */ /* 0x000fea000b800000 */
[----:B--234-:R-:W-:Y:S01]  /*0da0*/  UCGABAR_ARV ;  /* 0x00000000000079c7 */ /* 0x01cfe20008000000 */
[----:B------:R-:W-:Y:S05]  /*0db0*/  BRA `(.L_x_16) ;  /* 0x0000000000047947 */ /* 0x000fea0003800000 */
.L_x_15:
[----:B--234-:R-:W-:Y:S01]  /*0dc0*/  NOP ;  /* 0x0000000000007918 */ /* 0x01cfe20000000000 */
.L_x_16:
[----:B------:R-:W1:Y:S01]  /*0dd0*/  S2UR UR7, SR_CTAID.X ;  /* 0x00000000000779c3 */ /* 0x000e620000002500 */
[----:B------:R-:W-:-:S05]  /*0de0*/  CS2R.32 R83, SR_CgaSize ;  /* 0x0000000000537805 */ /* 0x000fca0000008a00 */
[----:B------:R-:W-:-:S05]  /*0df0*/  IMAD R83, R83, -0xa0, RZ ;  /* 0xffffff6053537824 */ /* 0x000fca00078e02ff */
[----:B------:R-:W-:-:S14]  /*0e00*/  R2UR UR5, R83 ;  /* 0x00000000530572ca */ /* 0x000fdc00000e0000 */
[----:B------:R-:W2:Y:S01]  /*0e10*/  LDCU UR5, c[0x0][UR5+0x2b0] ;  /* 0x00005600050577ac */ /* 0x000ea20008000800 */
[----:B------:R-:W-:-:S05]  /*0e20*/  CS2R.32 R83, SR_CgaSize ;  /* 0x0000000000537805 */ /* 0x000fca0000008a00 */
[----:B------:R-:W-:-:S05]  /*0e30*/  IMAD R83, R83, -0xa0, RZ ;  /* 0xffffff6053537824 */ /* 0x000fca00078e02ff */
[----:B------:R-:W-:-:S14]  /*0e40*/  R2UR UR4, R83 ;  /* 0x00000000530472ca */ /* 0x000fdc00000e0000 */
[----:B------:R-:W3:Y:S01]  /*0e50*/  LDCU UR4, c[0x0][UR4+0x2b4] ;  /* 0x00005680040477ac */ /* 0x000ee20008000800 */
[----:B------:R-:W4:Y:S01]  /*0e60*/  S2UR UR8, SR_CTAID.Y ;  /* 0x00000000000879c3 */ /* 0x000f220000002600 */
[----:B------:R-:W-:-:S05]  /*0e70*/  CS2R.32 R83, SR_CgaSize ;  /* 0x0000000000537805 */ /* 0x000fca0000008a00 */
[----:B------:R-:W-:-:S05]  /*0e80*/  IMAD R83, R83, -0xa0, RZ ;  /* 0xffffff6053537824 */ /* 0x000fca00078e02ff */
[----:B------:R-:W-:-:S14]  /*0e90*/  R2UR UR9, R83 ;  /* 0x00000000530972ca */ /* 0x000fdc00000e0000 */
[----:B------:R-:W3:Y:S01]  /*0ea0*/  LDCU UR9, c[0x0][UR9+0x2a0] ;  /* 0x00005400090977ac */ /* 0x000ee20008000800 */
[----:B------:R-:W3:Y:S01]  /*0eb0*/  LDCU UR21, c[0x0][0xb24] ;  /* 0x00016480ff1577ac */ /* 0x000ee20008000800 */
[----:B------:R-:W1:Y:S01]  /*0ec0*/  S2UR UR36, SR_CTAID.Z ;  /* 0x00000000002479c3 */ /* 0x000e620000002700 */
[----:B------:R-:W-:-:S05]  /*0ed0*/  CS2R.32 R83, SR_CgaSize ;  /* 0x0000000000537805 */ /* 0x000fca0000008a00 */
[----:B------:R-:W-:-:S05]  /*0ee0*/  IMAD R83, R83, -0xa0, RZ ;  /* 0xffffff6053537824 */ /* 0x000fca00078e02ff */
[----:B------:R-:W-:-:S14]  /*0ef0*/  R2UR UR63, R83 ;  /* 0x00000000533f72ca */ /* 0x000fdc00000e0000 */
[----:B------:R-:W3:Y:S01]  /*0f00*/  LDCU UR63, c[0x0][UR63+0x2a4] ;  /* 0x000054803f3f77ac */ /* 0x000ee20008000800 */
[----:B------:R-:W3:Y:S01]  /*0f10*/  LDCU UR42, c[0x0][0xb24] ;  /* 0x00016480ff2a77ac */ /* 0x000ee20008000800 */
[----:B-1----:R-:W-:Y:S01]  /*0f20*/  I2FP.F32.U32 R3, UR7 ;  /* 0x0000000700037c45 */ /* 0x002fe20008201000 */
[----:B------:R-:W1:Y:S04]  /*0f30*/  LDCU UR28, c[0x0][0xb30] ;  /* 0x00016600ff1c77ac */ /* 0x000e680008000800 */
[----:B--2---:R-:W-:Y:S01]  /*0f40*/  FMUL R3, R3, UR5 ;  /* 0x0000000503037c20 */ /* 0x004fe20008400000 */
[----:B------:R-:W-:Y:S01]  /*0f50*/  USHF.L.U32 UR26, UR47, 0xb, URZ ;  /* 0x0000000b2f1a7899 */ /* 0x000fe200080006ff */
[----:B----4-:R-:W-:Y:S01]  /*0f60*/  I2FP.F32.U32 R2, UR8 ;  /* 0x0000000800027c45 */ /* 0x010fe20008201000 */
[----:B---3--:R-:W-:-:S03]  /*0f70*/  UISETP.GE.AND UP2, UPT, UR21, 0x1, UPT ;  /* 0x000000011500788c */ /* 0x008fc6000bf46270 */
[----:B------:R-:W2:Y:S01]  /*0f80*/  F2I.U32.TRUNC.NTZ R3, R3 ;  /* 0x0000000300037305 */ /* 0x000ea2000020f000 */
[----:B------:R-:W-:Y:S01]  /*0f90*/  UMOV UR16, UR7 ;  /* 0x0000000700107c82 */ /* 0x000fe20008000000 */
[----:B------:R-:W-:Y:S01]  /*0fa0*/  FMUL R2, R2, UR4 ;  /* 0x0000000402027c20 */ /* 0x000fe20008400000 */
[----:B------:R-:W-:-:S05]  /*0fb0*/  UMOV UR20, UR8 ;  /* 0x0000000800147c82 */ /* 0x000fca0008000000 */
[----:B------:R-:W3:Y:S01]  /*0fc0*/  F2I.U32.TRUNC.NTZ R2, R2 ;  /* 0x0000000200027305 */ /* 0x000ee2000020f000 */
[----:B--2---:R-:W-:Y:S02]  /*0fd0*/  R2UR UR4, R3 ;  /* 0x00000000030472ca */ /* 0x004fe400000e0000 */
[----:B---3--:R-:W-:Y:S02]  /*0fe0*/  R2UR UR6, R2 ;  /* 0x00000000020672ca */ /* 0x008fe400000e0000 */
[----:B------:R-:W-:-:S09]  /*0ff0*/  PRMT R2, RZ, 0x7610, R2 ;  /* 0x00007610ff027816 */ /* 0x000fd20000000002 */
[----:B------:R-:W-:-:S04]  /*1000*/  UIADD3 UR5, UPT, UPT, -UR4, URZ, URZ ;  /* 0x000000ff04057290 */ /* 0x000fc8000fffe1ff */
[----:B------:R-:W-:Y:S02]  /*1010*/  UIMAD UR5, UR9, UR5, UR7 ;  /* 0x00000005090572a4 */ /* 0x000fe4000f8e0207 */
[----:B------:R-:W-:-:S04]  /*1020*/  UIADD3 UR4, UPT, UPT, -UR6, URZ, URZ ;  /* 0x000000ff06047290 */ /* 0x000fc8000fffe1ff */
[----:B------:R-:W-:Y:S01]  /*1030*/  IMAD.U32 R83, RZ, RZ, UR5 ;  /* 0x00000005ff537e24 */ /* 0x000fe2000f8e00ff */
[----:B------:R-:W-:Y:S01]  /*1040*/  UIMAD UR63, UR63, UR4, UR8 ;  /* 0x000000043f3f72a4 */ /* 0x000fe2000f8e0208 */
[----:B-1----:R-:W-:Y:S11]  /*1050*/  BRA.U UP4, `(.L_x_17) ;  /* 0x0000000104287547 */ /* 0x002ff6000b800000 */
[----:B------:R-:W-:Y:S01]  /*1060*/  R2UR UR4, R83 ;  /* 0x00000000530472ca */ /* 0x000fe200000e0000 */
[----:B------:R-:W-:Y:S02]  /*1070*/  UISETP.NE.AND UP0, UPT, UR63, URZ, UPT ;  /* 0x000000ff3f00728c */ /* 0x000fe4000bf05270 */
[----:B------:R-:W-:-:S10]  /*1080*/  UISETP.NE.AND UP1, UPT, UR63, 0x1, UPT ;  /* 0x000000013f00788c */ /* 0x000fd4000bf25270 */
[----:B------:R-:W-:-:S04]  /*1090*/  UISETP.EQ.OR UP0, UPT, UR4, URZ, !UP0 ;  /* 0x000000ff0400728c */ /* 0x000fc8000c702670 */
[----:B------:R-:W-:Y:S02]  /*10a0*/  USEL UR5, URZ, 0x1, !UP0 ;  /* 0x00000001ff057887 */ /* 0x000fe4000c000000 */
[----:B------:R-:W-:Y:S02]  /*10b0*/  UISETP.NE.AND UP0, UPT, UR4, URZ, UPT ;  /* 0x000000ff0400728c */ /* 0x000fe4000bf05270 */
[----:B------:R-:W-:-:S04]  /*10c0*/  USEL UR4, URZ, 0x2, UP1 ;  /* 0x00000002ff047887 */ /* 0x000fc80008800000 */
[----:B------:R-:W-:-:S04]  /*10d0*/  USEL UR4, UR4, 0x2, UP0 ;  /* 0x0000000204047887 */ /* 0x000fc80008000000 */
[----:B------:R-:W-:-:S06]  /*10e0*/  UIADD3 UR4, UPT, UPT, UR5, UR4, URZ ;  /* 0x0000000405047290 */ /* 0x000fcc000fffe0ff */
[----:B------:R-:W-:Y:S02]  /*10f0*/  MOV R2, UR4 ;  /* 0x0000000400027c02 */ /* 0x000fe40008000f00 */
.L_x_17:
[----:B------:R-:W-:Y:S05]  /*1100*/  BRA.U !UP2, `(.L_x_18) ;  /* 0x000000010ad47547 */ /* 0x000fea000b800000 */
[----:B------:R-:W1:Y:S01]  /*1110*/  LDCU.128 UR12, c[0x0][0xb10] ;  /* 0x00016200ff0c77ac */ /* 0x000e620008000c00 */
[----:B------:R-:W2:Y:S01]  /*1120*/  LDCU UR6, c[0x0][0x370] ;  /* 0x00006e00ff0677ac */ /* 0x000ea20008000800 */
[----:B------:R-:W3:Y:S01]  /*1130*/  LDCU UR5, c[0x0][0x374] ;  /* 0x00006e80ff0577ac */ /* 0x000ee20008000800 */
[----:B------:R-:W4:Y:S01]  /*1140*/  LDCU UR27, c[0x0][0xb0c] ;  /* 0x00016180ff1b77ac */ /* 0x000f220008000800 */
[----:B------:R-:W4:Y:S01]  /*1150*/  LDCU UR4, c[0x0][0xb20] ;  /* 0x00016400ff0477ac */ /* 0x000f220008000800 */
[----:B------:R-:W4:Y:S01]  /*1160*/  LDCU.64 UR8, c[0x0][0xb28] ;  /* 0x00016500ff0877ac */ /* 0x000f220008000a00 */
[----:B-1----:R-:W-:Y:S02]  /*1170*/  UISETP.NE.AND UP0, UPT, UR14, 0x1, UPT ;  /* 0x000000010e00788c */ /* 0x002fe4000bf05270 */
[----:B---3--:R-:W-:Y:S02]  /*1180*/  UIMAD.WIDE.U32 UR10, UR5, UR15, URZ ;  /* 0x0000000f050a72a5 */ /* 0x008fe4000f8e00ff */
[----:B--2---:R-:W-:-:S02]  /*1190*/  UIMAD.WIDE.U32 UR22, UR6, UR12, URZ ;  /* 0x0000000c061672a5 */ /* 0x004fc4000f8e00ff */
[----:B----4-:R-:W-:Y:S02]  /*11a0*/  UISETP.NE.AND UP1, UPT, UR27, 0x1, UPT ;  /* 0x000000011b00788c */ /* 0x010fe4000bf25270 */
[----:B------:R-:W-:Y:S01]  /*11b0*/  UISETP.NE.AND UP2, UPT, UR21, 0x1, UPT ;  /* 0x000000011500788c */ /* 0x000fe2000bf45270 */
[----:B------:R-:W-:Y:S02]  /*11c0*/  UMOV UR10, UR11 ;  /* 0x0000000b000a7c82 */ /* 0x000fe40008000000 */
[----:B------:R-:W-:Y:S01]  /*11d0*/  UMOV UR22, UR23 ;  /* 0x0000001700167c82 */ /* 0x000fe20008000000 */
[----:B------:R-:W-:Y:S02]  /*11e0*/  @UP0 USHF.R.U32.HI UR5, URZ, UR4, UR10 ;  /* 0x00000004ff050299 */ /* 0x000fe4000801160a */
[----:B------:R-:W-:Y:S02]  /*11f0*/  UIMAD.WIDE.U32 UR24, UR20, UR15, URZ ;  /* 0x0000000f141872a5 */ /* 0x000fe4000f8e00ff */
[----:B------:R-:W-:-:S02]  /*1200*/  UIMAD.WIDE.U32 UR10, UR5, UR8, URZ ;  /* 0x00000008050a72a5 */ /* 0x000fc4000f8e00ff */
[----:B------:R-:W-:Y:S02]  /*1210*/  @UP1 USHF.R.U32.HI UR6, URZ, UR13, UR22 ;  /* 0x0000000dff061299 */ /* 0x000fe40008011616 */
[----:B------:R-:W-:Y:S02]  /*1220*/  UIMAD.WIDE.U32 UR18, UR16, UR12, URZ ;  /* 0x0000000c101272a5 */ /* 0x000fe4000f8e00ff */
[----:B------:R-:W-:Y:S01]  /*1230*/  UIMAD.WIDE.U32 UR22, UR6, UR8, URZ ;  /* 0x00000008061672a5 */ /* 0x000fe2000f8e00ff */
[----:B------:R-:W-:Y:S01]  /*1240*/  UMOV UR24, UR25 ;  /* 0x0000001900187c82 */ /* 0x000fe20008000000 */
[----:B------:R-:W-:Y:S01]  /*1250*/  UMOV UR10, UR11 ;  /* 0x0000000b000a7c82 */ /* 0x000fe20008000000 */
[----:B------:R-:W-:Y:S02]  /*1260*/  USHF.R.U32.HI UR24, URZ, UR4, UR24 ;  /* 0x00000004ff187299 */ /* 0x000fe40008011618 */
[----:B------:R-:W-:Y:S02]  /*1270*/  @UP2 USHF.R.U32.HI UR5, URZ, UR9, UR10 ;  /* 0x00000009ff052299 */ /* 0x000fe4000801160a */
[----:B------:R-:W-:Y:S01]  /*1280*/  UMOV UR7, UR23 ;  /* 0x0000001700077c82 */ /* 0x000fe20008000000 */
[----:B------:R-:W-:Y:S01]  /*1290*/  UMOV UR18, UR19 ;  /* 0x0000001300127c82 */ /* 0x000fe20008000000 */
[----:B------:R-:W-:-:S02]  /*12a0*/  @UP2 USHF.R.U32.HI UR6, URZ, UR9, UR7 ;  /* 0x00000009ff062299 */ /* 0x000fc40008011607 */
[----:B------:R-:W-:Y:S02]  /*12b0*/  USHF.R.U32.HI UR13, URZ, UR13, UR18 ;  /* 0x0000000dff0d7299 */ /* 0x000fe40008011612 */
[----:B------:R-:W-:Y:S02]  /*12c0*/  USEL UR4, UR20, UR24, !UP0 ;  /* 0x0000001814047287 */ /* 0x000fe4000c000000 */
[----:B------:R-:W-:Y:S02]  /*12d0*/  UIMAD UR7, UR5, UR21, URZ ;  /* 0x00000015050772a4 */ /* 0x000fe4000f8e02ff */
[----:B------:R-:W-:Y:S02]  /*12e0*/  USEL UR5, UR16, UR13, !UP1 ;  /* 0x0000000d10057287 */ /* 0x000fe4000c800000 */
[----:B------:R-:W-:Y:S02]  /*12f0*/  UIMAD UR12, UR6, UR21, URZ ;  /* 0x00000015060c72a4 */ /* 0x000fe4000f8e02ff */
[----:B------:R-:W-:-:S02]  /*1300*/  UISETP.GE.AND UP0, UPT, UR4, UR7, UPT ;  /* 0x000000070400728c */ /* 0x000fc4000bf06270 */
[----:B------:R-:W-:Y:S02]  /*1310*/  UIMAD.WIDE.U32 UR10, UR4, UR8, URZ ;  /* 0x00000008040a72a5 */ /* 0x000fe4000f8e00ff */
[----:B------:R-:W-:Y:S02]  /*1320*/  UISETP.GE.OR UP0, UPT, UR5, UR12, UP0 ;  /* 0x0000000c0500728c */ /* 0x000fe40008706670 */
[----:B------:R-:W-:Y:S02]  /*1330*/  UIMAD.WIDE.U32 UR12, UR5, UR8, URZ ;  /* 0x00000008050c72a5 */ /* 0x000fe4000f8e00ff */
[----:B------:R-:W-:Y:S01]  /*1340*/  UIADD3 UR10, UPT, UPT, -UR4, URZ, URZ ;  /* 0x000000ff040a7290 */ /* 0x000fe2000fffe1ff */
[----:B------:R-:W-:Y:S01]  /*1350*/  UMOV UR8, UR11 ;  /* 0x0000000b00087c82 */ /* 0x000fe20008000000 */
[----:B------:R-:W-:Y:S02]  /*1360*/  UIADD3 UR11, UPT, UPT, -UR5, URZ, URZ ;  /* 0x000000ff050b7290 */ /* 0x000fe4000fffe1ff */
[----:B------:R-:W-:-:S03]  /*1370*/  USHF.R.U32.HI UR8, URZ, UR9, UR8 ;  /* 0x00000009ff087299 */ /* 0x000fc60008011608 */
[----:B------:R-:W-:Y:S01]  /*1380*/  @!UP0 UMOV UR7, UR13 ;  /* 0x0000000d00078c82 */ /* 0x000fe20008000000 */
[----:B------:R-:W-:Y:S02]  /*1390*/  UIMAD UR20, UR14, UR10, UR20 ;  /* 0x0000000a0e1472a4 */ /* 0x000fe4000f8e0214 */
[----:B------:R-:W-:Y:S02]  /*13a0*/  USEL UR8, UR4, UR8, !UP2 ;  /* 0x0000000804087287 */ /* 0x000fe4000d000000 */
[----:B------:R-:W-:Y:S02]  /*13b0*/  @!UP0 USHF.R.U32.HI UR7, URZ, UR9, UR7 ;  /* 0x00000009ff078299 */ /* 0x000fe40008011607 */
[----:B------:R-:W-:Y:S02]  /*13c0*/  UIADD3 UR9, UPT, UPT, -UR8, URZ, URZ ;  /* 0x000000ff08097290 */ /* 0x000fe4000fffe1ff */
[----:B------:R-:W-:Y:S02]  /*13d0*/  @!UP0 USEL UR7, UR5, UR7, !UP2 ;  /* 0x0000000705078287 */ /* 0x000fe4000d000000 */
[----:B------:R-:W-:-:S02]  /*13e0*/  UIMAD UR9, UR21, UR9, UR4 ;  /* 0x00000009150972a4 */ /* 0x000fc4000f8e0204 */
[----:B------:R-:W-:Y:S02]  /*13f0*/  @!UP0 UIADD3 UR8, UPT, UPT, UR8, -UR7, URZ ;  /* 0x8000000708088290 */ /* 0x000fe4000fffe0ff */
[----:B------:R-:W-:Y:S02]  /*1400*/  @!UP0 UIMAD UR6, UR9, UR6, UR7 ;  /* 0x00000006090682a4 */ /* 0x000fe4000f8e0207 */
[----:B------:R-:W-:Y:S02]  /*1410*/  @!UP0 UIMAD UR4, UR8, UR21, UR5 ;  /* 0x00000015080482a4 */ /* 0x000fe4000f8e0205 */
[----:B------:R-:W-:Y:S02]  /*1420*/  UIMAD UR16, UR27, UR11, UR16 ;  /* 0x0000000b1b1072a4 */ /* 0x000fe4000f8e0210 */
[----:B------:R-:W-:Y:S01]  /*1430*/  UIMAD UR20, UR4, UR14, UR20 ;  /* 0x0000000e041472a4 */ /* 0x000fe2000f8e0214 */
[----:B------:R-:W-:Y:S02]  /*1440*/  @!UP0 UMOV UR5, UR6 ;  /* 0x0000000600058c82 */ /* 0x000fe40008000000 */
[----:B------:R-:W-:-:S12]  /*1450*/  UIMAD UR16, UR5, UR27, UR16 ;  /* 0x0000001b051072a4 */ /* 0x000fd8000f8e0210 */
.L_x_18:
[----:B------:R-:W-:Y:S02]  /*1460*/  UISETP.NE.AND UP1, UPT, UR28, 0x1, UPT ;  /* 0x000000011c00788c */ /* 0x000fe4000bf25270 */
[----:B------:R-:W-:Y:S02]  /*1470*/  UISETP.NE.AND UP0, UPT, UR17, 0x2, UPT ;  /* 0x000000021100788c */ /* 0x000fe4000bf05270 */
[----:B------:R-:W-:-:S05]  /*1480*/  ULOP3.LUT UR23, UR26, 0x800, URZ, 0xc0, !UPT ;  /* 0x000008001a177892 */ /* 0x000fca000f8ec0ff */
[----:B------:R-:W-:Y:S07]  /*1490*/  BRA.U UP1, `(.L_x_19) ;  /* 0x0000000101447547 */ /* 0x000fee000b800000 */
[----:B------:R-:W1:Y:S01]  /*14a0*/  LDCU.128 UR8, c[0x0][0xb10] ;  /* 0x00016200ff0877ac */ /* 0x000e620008000c00 */
[----:B------:R-:W2:Y:S01]  /*14b0*/  LDCU UR12, c[0x0][0xb0c] ;  /* 0x00016180ff0c77ac */ /* 0x000ea20008000800 */
[----:B------:R-:W3:Y:S01]  /*14c0*/  LDCU UR13, c[0x0][0xb20] ;  /* 0x00016400ff0d77ac */ /* 0x000ee20008000800 */
[----:B-1----:R-:W-:Y:S02]  /*14d0*/  UIMAD.WIDE.U32 UR6, UR16, UR8, URZ ;  /* 0x00000008100672a5 */ /* 0x002fe4000f8e00ff */
[----:B------:R-:W-:Y:S02]  /*14e0*/  UIMAD.WIDE.U32 UR4, UR20, UR11, URZ ;  /* 0x0000000b140472a5 */ /* 0x000fe4000f8e00ff */
[----:B--2---:R-:W-:Y:S02]  /*14f0*/  UISETP.NE.AND UP2, UPT, UR12, 0x1, UPT ;  /* 0x000000010c00788c */ /* 0x004fe4000bf45270 */
[----:B------:R-:W-:Y:S01]  /*1500*/  UISETP.NE.AND UP1, UPT, UR10, 0x1, UPT ;  /* 0x000000010a00788c */ /* 0x000fe2000bf25270 */
[----:B------:R-:W-:-:S02]  /*1510*/  UMOV UR6, UR7 ;  /* 0x0000000700067c82 */ /* 0x000fc40008000000 */
[----:B------:R-:W-:Y:S01]  /*1520*/  UMOV UR4, UR5 ;  /* 0x0000000500047c82 */ /* 0x000fe20008000000 */
[----:B------:R-:W-:Y:S02]  /*1530*/  USHF.R.U32.HI UR6, URZ, UR9, UR6 ;  /* 0x00000009ff067299 */ /* 0x000fe40008011606 */
[----:B---3--:R-:W-:Y:S02]  /*1540*/  USHF.R.U32.HI UR4, URZ, UR13, UR4 ;  /* 0x0000000dff047299 */ /* 0x008fe40008011604 */
[----:B------:R-:W-:Y:S02]  /*1550*/  USEL UR5, UR16, UR6, !UP2 ;  /* 0x0000000610057287 */ /* 0x000fe4000d000000 */
[----:B------:R-:W-:-:S04]  /*1560*/  USEL UR4, UR20, UR4, !UP1 ;  /* 0x0000000414047287 */ /* 0x000fc8000c800000 */
[----:B------:R-:W-:Y:S02]  /*1570*/  UIADD3 UR6, UPT, UPT, UR5, -UR4, URZ ;  /* 0x8000000405067290 */ /* 0x000fe4000fffe0ff */
[----:B------:R-:W-:Y:S02]  /*1580*/  UIADD3 UR4, UPT, UPT, -UR5, UR4, URZ ;  /* 0x0000000405047290 */ /* 0x000fe4000fffe1ff */
[----:B------:R-:W-:Y:S02]  /*1590*/  UIMAD UR20, UR6, UR10, UR20 ;  /* 0x0000000a061472a4 */ /* 0x000fe4000f8e0214 */
[----:B------:R-:W-:-:S12]  /*15a0*/  UIMAD UR16, UR4, UR12, UR16 ;  /* 0x0000000c041072a4 */ /* 0x000fd8000f8e0210 */
.L_x_19:
[----:B------:R-:W-:Y:S05]  /*15b0*/  BRA.U !UP5, `(.L_x_20) ;  /* 0x000000010d0c7547 */ /* 0x000fea000b800000 */
[----:B------:R-:W-:Y:S01]  /*15c0*/  UCGABAR_WAIT ;  /* 0x0000000000007dc7 */ /* 0x000fe20008000000 */
[----:B------:R-:W-:Y:S01]  /*15d0*/  CCTL.IVALL ;  /* 0x00000000ff00798f */ /* 0x000fe20002000000 */
[----:B------:R-:W-:Y:S05]  /*15e0*/  BRA `(.L_x_21) ;  /* 0x0000000000047947 */ /* 0x000fea0003800000 */
.L_x_20:
[----:B------:R-:W-:Y:S06]  /*15f0*/  BAR.SYNC.DEFER_BLOCKING 0x0 ;  /* 0x0000000000007b1d */ /* 0x000fec0000010000 */
.L_x_21:
[----:B------:R-:W-:Y:S05]  /*1600*/  BRA.U UP0, `(.L_x_22) ;  /* 0x0000001100d87547 */ /* 0x000fea000b800000 */
[----:B------:R-:W1:Y:S01]  /*1610*/  LDCU UR6, c[0x0][0x38c] ;  /* 0x00007180ff0677ac */ /* 0x000e620008000800 */
[----:B------:R-:W-:Y:S01]  /*1620*/  PLOP3.LUT P1, PT, PT, PT, UP3, 0x80, 0x8 ;  /* 0x000000000008781c */ /* 0x000fe20003f2f038 */
[----:B------:R-:W-:Y:S01]  /*1630*/  IMAD.MOV.U32 R12, RZ, RZ, 0x1 ;  /* 0x00000001ff0c7424 */ /* 0x000fe200078e00ff */
[----:B------:R-:W-:Y:S01]  /*1640*/  ISETP.EQ.OR P2, PT, R0, RZ, P3 ;  /* 0x000000ff0000720c */ /* 0x000fe20001f42670 */
[----:B------:R-:W-:Y:S01]  /*1650*/  UISETP.NE.AND UP1, UPT, UR17, URZ, UPT ;  /* 0x000000ff1100728c */ /* 0x000fe2000bf25270 */
[----:B------:R-:W-:Y:S02]  /*1660*/  PLOP3.LUT P1, PT, P1, PT, PT, 0x8, 0x80 ;  /* 0x000000000080781c */ /* 0x000fe40000f2e170 */
[----:B------:R-:W-:Y:S01]  /*1670*/  CS2R R10, SRZ ;  /* 0x00000000000a7805 */ /* 0x000fe2000001ff00 */
[----:B------:R-:W-:Y:S01]  /*1680*/  IMAD.MOV.U32 R9, RZ, RZ, RZ ;  /* 0x000000ffff097224 */ /* 0x000fe200078e00ff */
[----:B------:R-:W2:Y:S01]  /*1690*/  LDCU UR43, c[0x0][0x370] ;  /* 0x00006e00ff2b77ac */ /* 0x000ea20008000800 */
[----:B------:R-:W-:Y:S01]  /*16a0*/  IMAD.MOV.U32 R8, RZ, RZ, 0x1 ;  /* 0x00000001ff087424 */ /* 0x000fe200078e00ff */
[----:B------:R-:W3:Y:S01]  /*16b0*/  LDCU.64 UR38, c[0x0][0x348] ;  /* 0x00006900ff2677ac */ /* 0x000ee20008000a00 */
[----:B------:R-:W-:-:S02]  /*16c0*/  USHF.R.U32.HI UR48, URZ, 0x6, UR23 ;  /* 0x00000006ff307899 */ /* 0x000fc40008011617 */
[----:B-1----:R-:W-:Y:S02]  /*16d0*/  UIADD3 UR5, UPT, UPT, UR6, 0x7f, URZ ;  /* 0x0000007f06057890 */ /* 0x002fe4000fffe0ff */
[----:B------:R-:W-:Y:S02]  /*16e0*/  UIADD3 UR49, UPT, UPT, UR6, 0xfe, URZ ;  /* 0x000000fe06317890 */ /* 0x000fe4000fffe0ff */
[----:B------:R-:W-:Y:S01]  /*16f0*/  USHF.R.S32.HI UR4, URZ, 0x1f, UR5 ;  /* 0x0000001fff047899 */ /* 0x000fe20008011405 */
[----:B------:R-:W1:Y:S03]  /*1700*/  LDCU UR41, c[0x0][0x374] ;  /* 0x00006e80ff2977ac */ /* 0x000e660008000800 */
[----:B------:R-:W-:Y:S02]  /*1710*/  ULEA.HI UR4, UR4, UR5, URZ, 0x7 ;  /* 0x0000000504047291 */ /* 0x000fe4000f8f38ff */
[----:B------:R-:W-:-:S02]  /*1720*/  USEL UR29, UR40, 0x2, UP1 ;  /* 0x00000002281d7887 */ /* 0x000fc40008800000 */
[----:B------:R-:W-:Y:S02]  /*1730*/  USHF.R.S32.HI UR45, URZ, 0x7, UR4 ;  /* 0x00000007ff2d7899 */ /* 0x000fe40008011404 */
[----:B------:R-:W-:Y:S02]  /*1740*/  UIADD3 UR4, UPT, UPT, UR6, -0x1, URZ ;  /* 0xffffffff06047890 */ /* 0x000fe4000fffe0ff */
[----:B------:R-:W-:Y:S02]  /*1750*/  UISETP.LT.U32.AND UP0, UPT, UR45, 0x2, UPT ;  /* 0x000000022d00788c */ /* 0x000fe4000bf01070 */
[----:B------:R-:W-:Y:S02]  /*1760*/  UISETP.GE.U32.AND UP2, UPT, UR4, -0xff, UPT ;  /* 0xffffff010400788c */ /* 0x000fe4000bf46070 */
[----:B------:R-:W-:Y:S01]  /*1770*/  USEL UR44, UR45, 0x2, UP0 ;  /* 0x000000022d2c7887 */ /* 0x000fe20008000000 */
[----:B------:R-:W-:-:S03]  /*1780*/  UMOV UR21, URZ ;  /* 0x000000ff00157c82 */ /* 0x000fc60008000000 */
[----:B------:R-:W-:Y:S02]  /*1790*/  UIADD3 UR22, UPT, UPT, UR44, -0x1, URZ ;  /* 0xffffffff2c167890 */ /* 0x000fe4000fffe0ff */
[----:B------:R-:W-:-:S03]  /*17a0*/  UIADD3 UR46, UPT, UPT, UR45, -UR44, URZ ;  /* 0x8000002c2d2e7290 */ /* 0x000fc6000fffe0ff */
[----:B------:R-:W-:-:S04]  /*17b0*/  @UP2 UIADD3 UR22, UPT, UPT, UR44, URZ, URZ ;  /* 0x000000ff2c162290 */ /* 0x000fc8000fffe0ff */
[----:B-123--:R-:W-:-:S12]  /*17c0*/  UIADD3 UR22, UPT, UPT, UR22, 0x1, URZ ;  /* 0x0000000116167890 */ /* 0x00efd8000fffe0ff */
.L_x_42:
[----:B------:R-:W-:Y:S01]  /*17d0*/  UISETP.NE.AND UP0, UPT, UR47, URZ, UPT ;  /* 0x000000ff2f00728c */ /* 0x000fe2000bf05270 */
[----:B-1----:R-:W1:Y:S08]  /*17e0*/  S2UR UR47, SR_CgaCtaId ;  /* 0x00000000002f79c3 */ /* 0x002e700000008800 */
[----:B------:R-:W-:Y:S05]  /*17f0*/  BRA.U UP0, `(.L_x_23) ;  /* 0x0000000100347547 */ /* 0x000fea000b800000 */
[----:B------:R-:W2:Y:S01]  /*1800*/  S2R R0, SR_CgaCtaId ;  /* 0x0000000000007919 */ /* 0x000ea20000008800 */
[----:B------:R-:W-:Y:S02]  /*1810*/  MOV R3, 0x400 ;  /* 0x0000040000037802 */ /* 0x000fe40000000f00 */
[----:B------:R-:W-:Y:S02]  /*1820*/  SHF.L.U32 R2, R8, 0x1f, RZ ;  /* 0x0000001f08027819 */ /* 0x000fe400000006ff */
[----:B--2---:R-:W-:-:S05]  /*1830*/  LEA R0, R0, R3, 0x18 ;  /* 0x0000000300007211 */ /* 0x004fca00078ec0ff */
[----:B------:R-:W-:-:S04]  /*1840*/  IMAD R3, R9, 0x8, R0 ;  /* 0x0000000809037824 */ /* 0x000fc800078e0200 */
[----:B------:R-:W2:Y:S02]  /*1850*/  SYNCS.PHASECHK.TRANS64.TRYWAIT P0, [R3+URZ+0xe0], R2 ;  /* 0x0000e002030075a7 */ /* 0x000ea400080011ff */
[----:B--2---:R-:W-:Y:S05]  /*1860*/  @!P0 BRA `(.L_x_24) ;  /* 0x0000007c00c88947 */ /* 0x004fea0003800000 */
.L_x_136:
[----:B------:R-:W-:Y:S01]  /*1870*/  VIADD R9, R9, 0x1 ;  /* 0x0000000109097836 */ /* 0x000fe20000000000 */
[----:B------:R2:W-:Y:S04]  /*1880*/  SYNCS.ARRIVE.TRANS64.A1T0 RZ, [R3+URZ+0xd0], RZ ;  /* 0x0000d0ff03ff79a7 */ /* 0x0005e800081000ff */
[----:B------:R-:W-:-:S04]  /*1890*/  ISETP.NE.AND P0, PT, R9, 0x2, PT ;  /* 0x000000020900780c */ /* 0x000fc80003f05270 */
[----:B------:R-:W-:Y:S02]  /*18a0*/  SEL R9, R9, RZ, P0 ;  /* 0x000000ff09097207 */ /* 0x000fe40000000000 */
[----:B--2---:R-:W-:-:S04]  /*18b0*/  SEL R3, RZ, 0x1, P0 ;  /* 0x00000001ff037807 */ /* 0x004fc80000000000 */
[----:B------:R-:W-:-:S07]  /*18c0*/  LOP3.LUT R8, R8, R3, RZ, 0x3c, !PT ;  /* 0x0000000308087212 */ /* 0x000fce00078e3cff */
.L_x_23:
[----:B------:R-:W-:Y:S01]  /*18d0*/  UMOV UR13, 0x400 ;  /* 0x00000400000d7882 */ /* 0x000fe20000000000 */
[----:B------:R-:W-:Y:S01]  /*18e0*/  SHF.L.U32 R0, R12, 0x1f, RZ ;  /* 0x0000001f0c007819 */ /* 0x000fe200000006ff */
[----:B-1----:R-:W-:Y:S02]  /*18f0*/  ULEA UR13, UR47, UR13, 0x18 ;  /* 0x0000000d2f0d7291 */ /* 0x002fe4000f8ec0ff */
[----:B------:R-:W-:Y:S02]  /*1900*/  UISETP.GE.U32.AND UP0, UPT, UR49, 0xff, UPT ;  /* 0x000000ff3100788c */ /* 0x000fe4000bf06070 */
[----:B------:R-:W-:Y:S02]  /*1910*/  ULEA UR4, UR21, UR13, 0x3 ;  /* 0x0000000d15047291 */ /* 0x000fe4000f8e18ff */
[----:B------:R-:W-:Y:S02]  /*1920*/  USHF.L.U32 UR19, UR20, 0x8, URZ ;  /* 0x0000000814137899 */ /* 0x000fe400080006ff */
[----:B------:R-:W-:Y:S01]  /*1930*/  ULEA UR35, UR16, UR48, 0x6 ;  /* 0x0000003010237291 */ /* 0x000fe2000f8e30ff */
[----:B------:R-:W-:-:S04]  /*1940*/  UMOV UR14, URZ ;  /* 0x000000ff000e7c82 */ /* 0x000fc80008000000 */
[----:B------:R1:W2:Y:S01]  /*1950*/  SYNCS.PHASECHK.TRANS64.TRYWAIT P0, [UR4+0x10], R0 ;  /* 0x00001000ff0075a7 */ /* 0x0002a20008001104 */
[----:B------:R-:W-:Y:S06]  /*1960*/  BRA.U !UP0, `(.L_x_25) ;  /* 0x0000000108f07547 */ /* 0x000fec000b800000 */
[----:B------:R-:W-:Y:S01]  /*1970*/  UMOV UR15, URZ ;  /* 0x000000ff000f7c82 */ /* 0x000fe20008000000 */
[----:B------:R-:W-:-:S05]  /*1980*/  UMOV UR4, UR21 ;  /* 0x0000001500047c82 */ /* 0x000fca0008000000 */
.L_x_31:
[----:B------:R-:W-:Y:S01]  /*1990*/  ULEA UR33, UR4, UR13, 0x3 ;  /* 0x0000000d04217291 */ /* 0x000fe2000f8e18ff */
[----:B--2---:R-:W-:Y:S01]  /*19a0*/  @!P3 MOV R2, 0x14000 ;  /* 0x000140000002b802 */ /* 0x004fe20000000f00 */
[----:B--2-4-:R-:W-:Y:S10]  /*19b0*/  @P0 BRA `(.L_x_26) ;  /* 0x00000000000c0947 */ /* 0x014ff40003800000 */
[----:B------:R-:W-:-:S04]  /*19c0*/  SHF.L.U32 R3, R12, 0x1f, RZ ;  /* 0x0000001f0c037819 */ /* 0x000fc800000006ff */
[----:B------:R-:W2:Y:S02]  /*19d0*/  SYNCS.PHASECHK.TRANS64.TRYWAIT P0, [UR33+0x10], R3 ;  /* 0x00001003ff0075a7 */ /* 0x000ea40008001121 */
[----:B--2---:R-:W-:Y:S05]  /*19e0*/  @!P0 BRA `(.L_x_27) ;  /* 0x0000007c007c8947 */ /* 0x004fea0003800000 */
.L_x_26:
[----:B------:R2:W-:Y:S01]  /*19f0*/  @!P3 SYNCS.ARRIVE.TRANS64 RZ, [UR33], R2 ;  /* 0x00000002ffffb9a7 */ /* 0x0005e20008000021 */
[----:B------:R-:W-:-:S04]  /*1a00*/  ULOP3.LUT UR5, UR29, 0x2, URZ, 0xfc, !UPT ;  /* 0x000000021d057892 */ /* 0x000fc8000f8efcff */
[----:B------:R-:W-:-:S09]  /*1a10*/  UISETP.NE.AND UP0, UPT, UR5, 0x2, UPT ;  /* 0x000000020500788c */ /* 0x000fd2000bf05270 */
[----:B------:R-:W-:Y:S05]  /*1a20*/  BRA.U UP0, `(.L_x_28) ;  /* 0x0000000100047547 */ /* 0x000fea000b800000 */
[----:B------:R-:W-:Y:S05]  /*1a30*/  BPT.TRAP 0x1 ;  /* 0x000000040000795c */ /* 0x000fea0000300000 */
.L_x_28:
[----:B------:R-:W-:Y:S04]  /*1a40*/  BSSY.RECONVERGENT B0, `(.L_x_29) ;  /* 0x0000003000007945 */ /* 0x000fe80003800200 */
[----:B------:R-:W-:Y:S05]  /*1a50*/  @P2 BRA `(.L_x_30) ;  /* 0x0000000000042947 */ /* 0x000fea0003800000 */
[----:B------:R-:W-:Y:S05]  /*1a60*/  BPT.TRAP 0x1 ;  /* 0x000000040000795c */ /* 0x000fea0000300000 */
.L_x_30:
[----:B------:R-:W-:Y:S05]  /*1a70*/  BSYNC.RECONVERGENT B0 ;  /* 0x0000000000007941 */ /* 0x000fea0003800200 */
.L_x_29:
[----:B------:R-:W-:Y:S02]  /*1a80*/  UIADD3 UR5, UPT, UPT, UR4, 0x1, URZ ;  /* 0x0000000104057890 */ /* 0x000fe4000fffe0ff */
[----:B------:R-:W-:Y:S02]  /*1a90*/  ULEA UR24, UR4, UR23, 0xd ;  /* 0x0000001704187291 */ /* 0x000fe4000f8e68ff */
[----:B------:R-:W-:Y:S02]  /*1aa0*/  UISETP.NE.AND UP0, UPT, UR5, 0x2, UPT ;  /* 0x000000020500788c */ /* 0x000fe4000bf05270 */
[----:B------:R-:W-:Y:S02]  /*1ab0*/  ULEA UR8, UR4, UR13, 0x10 ;  /* 0x0000000d04087291 */ /* 0x000fe4000f8e80ff */
[----:B------:R-:W-:Y:S02]  /*1ac0*/  USEL UR6, URZ, 0x1, UP0 ;  /* 0x00000001ff067887 */ /* 0x000fe40008000000 */
[----:B------:R-:W-:-:S02]  /*1ad0*/  USEL UR21, UR5, URZ, UP0 ;  /* 0x000000ff05157287 */ /* 0x000fc40008000000 */
[----:B------:R-:W-:Y:S02]  /*1ae0*/  UIADD3 UR4, UP0, UPT, UR38, 0x180, URZ ;  /* 0x0000018026047890 */ /* 0x000fe4000ff1e0ff */
[----:B------:R-:W-:Y:S01]  /*1af0*/  ULEA UR5, UR21, UR13, 0x3 ;  /* 0x0000000d15057291 */ /* 0x000fe2000f8e18ff */
[----:B------:R-:W-:Y:S01]  /*1b00*/  LOP3.LUT R12, R12, UR6, RZ, 0x3c, !PT ;  /* 0x000000060c0c7c12 */ /* 0x000fe2000f8e3cff */
[----:B------:R-:W-:Y:S02]  /*1b10*/  USHF.L.U32 UR34, UR15, 0x7, URZ ;  /* 0x000000070f227899 */ /* 0x000fe400080006ff */
[----:B------:R-:W-:Y:S01]  /*1b20*/  UIADD3 UR6, UP1, UPT, UR38, 0x80, URZ ;  /* 0x0000008026067890 */ /* 0x000fe2000ff3e0ff */
[----:B-1----:R-:W-:Y:S01]  /*1b30*/  SHF.L.U32 R0, R12, 0x1f, RZ ;  /* 0x0000001f0c007819 */ /* 0x002fe200000006ff */
[----:B------:R-:W-:Y:S02]  /*1b40*/  ULEA UR24, UR24, UR13, 0x1 ;  /* 0x0000000d18187291 */ /* 0x000fe4000f8e08ff */
[----:B------:R-:W-:Y:S01]  /*1b50*/  UIADD3 UR15, UPT, UPT, UR15, 0x1, URZ ;  /* 0x000000010f0f7890 */ /* 0x000fe2000fffe0ff */
[----:B------:R3:W4:Y:S01]  /*1b60*/  SYNCS.PHASECHK.TRANS64.TRYWAIT P0, [UR5+0x10], R0 ;  /* 0x00001000ff0075a7 */ /* 0x0007220008001105 */
[----:B------:R-:W-:-:S02]  /*1b70*/  UIADD3.X UR5, UPT, UPT, URZ, UR39, URZ, UP0, !UPT ;  /* 0x00000027ff057290 */ /* 0x000fc400087fe4ff */
[----:B------:R-:W-:Y:S02]  /*1b80*/  UIADD3.X UR7, UPT, UPT, URZ, UR39, URZ, UP1, !UPT ;  /* 0x00000027ff077290 */ /* 0x000fe40008ffe4ff */
[----:B------:R-:W-:Y:S02]  /*1b90*/  UIADD3 UR32, UPT, UPT, UR24, 0x8800, URZ ;  /* 0x0000880018207890 */ /* 0x000fe4000fffe0ff */
[----:B------:R-:W-:Y:S02]  /*1ba0*/  UISETP.NE.AND UP0, UPT, UR15, UR22, UPT ;  /* 0x000000160f00728c */ /* 0x000fe4000bf05270 */
[----:B------:R-:W-:Y:S02]  /*1bb0*/  UIADD3 UR26, UPT, UPT, UR34, 0x40, URZ ;  /* 0x00000040221a7890 */ /* 0x000fe4000fffe0ff */
[----:B------:R-:W-:Y:S02]  /*1bc0*/  UIADD3 UR24, UPT, UPT, UR24, 0xa800, URZ ;  /* 0x0000a80018187890 */ /* 0x000fe4000fffe0ff */
[----:B------:R-:W-:-:S02]  /*1bd0*/  UIADD3 UR16, UPT, UPT, UR8, 0x10800, URZ ;  /* 0x0001080008107890 */ /* 0x000fc4000fffe0ff */
[----:B------:R-:W-:Y:S01]  /*1be0*/  UIADD3 UR8, UPT, UPT, UR8, 0x18800, URZ ;  /* 0x0001880008087890 */ /* 0x000fe2000fffe0ff */
[----:B------:R-:W-:Y:S01]  /*1bf0*/  UMOV UR10, 0x30000 ;  /* 0x00030000000a7882 */ /* 0x000fe20000000000 */
[----:B------:R-:W-:Y:S01]  /*1c00*/  UMOV UR30, 0x0 ;  /* 0x00000000001e7882 */ /* 0x000fe20000000000 */
[----:B------:R-:W-:Y:S01]  /*1c10*/  UMOV UR31, 0x10000000 ;  /* 0x10000000001f7882 */ /* 0x000fe20000000000 */
[----:B------:R-:W-:Y:S01]  /*1c20*/  UMOV UR25, UR33 ;  /* 0x0000002100197c82 */ /* 0x000fe20008000000 */
[----:B------:R-:W-:Y:S01]  /*1c30*/  UMOV UR27, UR35 ;  /* 0x00000023001b7c82 */ /* 0x000fe20008000000 */
[----:B------:R-:W-:Y:S01]  /*1c40*/  UMOV UR28, UR36 ;  /* 0x00000024001c7c82 */ /* 0x000fe20008000000 */
[----:B------:R-:W-:Y:S01]  /*1c50*/  UTMALDG.3D.MULTICAST [UR32], [UR6], UR10, desc[UR30] ;  /* 0x00001e20060073b4 */ /* 0x000fe2000801180a */
[----:B------:R-:W-:Y:S01]  /*1c60*/  UMOV UR17, UR33 ;  /* 0x0000002100117c82 */ /* 0x000fe20008000000 */
[----:B------:R-:W-:Y:S01]  /*1c70*/  UMOV UR20, UR36 ;  /* 0x0000002400147c82 */ /* 0x000fe20008000000 */
[----:B------:R-:W-:Y:S01]  /*1c80*/  UMOV UR18, UR34 ;  /* 0x0000002200127c82 */ /* 0x000fe20008000000 */
[----:B------:R-:W-:Y:S01]  /*1c90*/  UMOV UR11, UR19 ;  /* 0x00000013000b7c82 */ /* 0x000fe20008000000 */
[----:B------:R-:W-:Y:S01]  /*1ca0*/  UMOV UR12, UR36 ;  /* 0x00000024000c7c82 */ /* 0x000fe20008000000 */
[----:B------:R-:W-:Y:S01]  /*1cb0*/  UMOV UR9, UR33 ;  /* 0x0000002100097c82 */ /* 0x000fe20008000000 */
[----:B------:R-:W-:Y:S01]  /*1cc0*/  UMOV UR14, UR22 ;  /* 0x00000016000e7c82 */ /* 0x000fe20008000000 */
[----:B------:R1:W-:Y:S01]  /*1cd0*/  UTMALDG.3D.MULTICAST [UR24], [UR6], UR10, desc[UR30] ;  /* 0x00001e18060073b4 */ /* 0x0003e2000801180a */
[----:B------:R-:W-:Y:S01]  /*1ce0*/  UTMALDG.3D [UR16], [UR4], desc[UR30] ;  /* 0x00001e10040075b4 */ /* 0x000fe20008011000 */
[----:B-1----:R-:W-:-:S02]  /*1cf0*/  UMOV UR10, UR26 ;  /* 0x0000001a000a7c82 */ /* 0x002fc40008000000 */
[----:B------:R1:W-:Y:S02]  /*1d00*/  UTMALDG.3D [UR8], [UR4], desc[UR30] ;  /* 0x00001e08040075b4 */ /* 0x0003e40008011000 */
[----:B-1----:R-:W-:Y:S01]  /*1d10*/  UMOV UR4, UR21 ;  /* 0x0000001500047c82 */ /* 0x002fe20008000000 */
[----:B---3--:R-:W-:Y:S05]  /*1d20*/  BRA.U UP0, `(.L_x_31) ;  /* 0xfffffffd00187547 */ /* 0x008fea000b83ffff */
.L_x_25:
[----:B------:R-:W-:Y:S01]  /*1d30*/  ULEA UR4, UR21, UR13, 0x3 ;  /* 0x0000000d15047291 */ /* 0x000fe2000f8e18ff */
[----:B-1----:R-:W-:Y:S01]  /*1d40*/  SHF.L.U32 R0, R12, 0x1f, RZ ;  /* 0x0000001f0c007819 */ /* 0x002fe200000006ff */
[----:B------:R-:W-:Y:S01]  /*1d50*/  @!P1 SYNCS.ARRIVE.TRANS64.A1T0 RZ, [UR13+0x68], RZ ;  /* 0x000068ffffff99a7 */ /* 0x000fe2000810000d */
[----:B------:R-:W-:-:S06]  /*1d60*/  UISETP.GT.AND UP0, UPT, UR45, UR44, UPT ;  /* 0x0000002c2d00728c */ /* 0x000fcc000bf04270 */
[----:B--2-4-:R1:W2:Y:S03]  /*1d70*/  SYNCS.PHASECHK.TRANS64.TRYWAIT P0, [UR4+0x10], R0 ;  /* 0x00001000ff0075a7 */ /* 0x0142a60008001104 */
[----:B------:R-:W-:Y:S05]  /*1d80*/  BRA.U !UP0, `(.L_x_32) ;  /* 0x0000000108ec7547 */ /* 0x000fea000b800000 */
[----:B------:R-:W-:Y:S01]  /*1d90*/  UIADD3 UR15, UPT, UPT, UR46, UR14, URZ ;  /* 0x0000000e2e0f7290 */ /* 0x000fe2000fffe0ff */
[----:B------:R-:W-:-:S11]  /*1da0*/  UMOV UR4, UR21 ;  /* 0x0000001500047c82 */ /* 0x000fd60008000000 */
.L_x_38:
[----:B------:R-:W-:Y:S01]  /*1db0*/  ULEA UR33, UR4, UR13, 0x3 ;  /* 0x0000000d04217291 */ /* 0x000fe2000f8e18ff */
[----:B--2---:R-:W-:Y:S01]  /*1dc0*/  @!P3 MOV R2, 0x14000 ;  /* 0x000140000002b802 */ /* 0x004fe20000000f00 */
[----:B--2-4-:R-:W-:Y:S10]  /*1dd0*/  @P0 BRA `(.L_x_33) ;  /* 0x00000000000c0947 */ /* 0x014ff40003800000 */
[----:B------:R-:W-:-:S04]  /*1de0*/  SHF.L.U32 R3, R12, 0x1f, RZ ;  /* 0x0000001f0c037819 */ /* 0x000fc800000006ff */
[----:B------:R-:W2:Y:S02]  /*1df0*/  SYNCS.PHASECHK.TRANS64.TRYWAIT P0, [UR33+0x10], R3 ;  /* 0x00001003ff0075a7 */ /* 0x000ea40008001121 */
[----:B--2---:R-:W-:Y:S05]  /*1e00*/  @!P0 BRA `(.L_x_34) ;  /* 0x00000078008c8947 */ /* 0x004fea0003800000 */
.L_x_33:
[----:B------:R2:W-:Y:S01]  /*1e10*/  @!P3 SYNCS.ARRIVE.TRANS64 RZ, [UR33], R2 ;  /* 0x00000002ffffb9a7 */ /* 0x0005e20008000021 */
[----:B------:R-:W-:-:S04]  /*1e20*/  ULOP3.LUT UR5, UR29, 0x2, URZ, 0xfc, !UPT ;  /* 0x000000021d057892 */ /* 0x000fc8000f8efcff */
[----:B------:R-:W-:-:S09]  /*1e30*/  UISETP.NE.AND UP0, UPT, UR5, 0x2, UPT ;  /* 0x000000020500788c */ /* 0x000fd2000bf05270 */
[----:B------:R-:W-:Y:S05]  /*1e40*/  BRA.U UP0, `(.L_x_35) ;  /* 0x0000000100047547 */ /* 0x000fea000b800000 */
[----:B------:R-:W-:Y:S05]  /*1e50*/  BPT.TRAP 0x1 ;  /* 0x000000040000795c */ /* 0x000fea0000300000 */
.L_x_35:
[----:B------:R-:W-:Y:S04]  /*1e60*/  BSSY.RECONVERGENT B0, `(.L_x_36) ;  /* 0x0000003000007945 */ /* 0x000fe80003800200 */
[----:B------:R-:W-:Y:S05]  /*1e70*/  @P2 BRA `(.L_x_37) ;  /* 0x0000000000042947 */ /* 0x000fea0003800000 */
[----:B------:R-:W-:Y:S05]  /*1e80*/  BPT.TRAP 0x1 ;  /* 0x000000040000795c */ /* 0x000fea0000300000 */
.L_x_37:
[----:B------:R-:W-:Y:S05]  /*1e90*/  BSYNC.RECONVERGENT B0 ;  /* 0x0000000000007941 */ /* 0x000fea0003800200 */
.L_x_36:
        /* <DEDUP_REMOVED lines=42> */
.L_x_32:
[C---:B------:R-:W-:Y:S01]  /*2140*/  LEA R3, R11.reuse, UR13, 0x3 ;  /* 0x0000000d0b037c11 */ /* 0x040fe2000f8e18ff */
[----:B------:R-:W-:Y:S01]  /*2150*/  NOP ;  /* 0x0000000000007918 */ /* 0x000fe20000000000 */
[----:B-1----:R-:W-:Y:S02]  /*2160*/  SHF.L.U32 R0, R10, 0x1f, RZ ;  /* 0x0000001f0a007819 */ /* 0x002fe400000006ff */
[----:B------:R-:W-:Y:S02]  /*2170*/  LEA R5, R11, UR13, 0x4 ;  /* 0x0000000d0b057c11 */ /* 0x000fe4000f8e20ff */
[----:B--2-4-:R-:W1:Y:S02]  /*2180*/  SYNCS.PHASECHK.TRANS64.TRYWAIT P0, [R3+URZ+0x70], R0 ;  /* 0x00007000030075a7 */ /* 0x014e6400080011ff */
[----:B-1----:R-:W-:Y:S05]  /*2190*/  @!P0 BRA `(.L_x_39) ;  /* 0x0000007400c08947 */ /* 0x002fea0003800000 */
.L_x_139:
[----:B------:R-:W2:Y:S01]  /*21a0*/  LDS.128 R4, [R5+0x100] ;  /* 0x0001000005047984 */ /* 0x000ea20000000c00 */
[----:B------:R-:W-:Y:S01]  /*21b0*/  UISETP.GE.AND UP0, UPT, UR42, 0x1, UPT ;  /* 0x000000012a00788c */ /* 0x000fe2000bf06270 */
[----:B------:R-:W-:Y:S01]  /*21c0*/  @!PT LDS RZ, [RZ] ;  /* 0x00000000fffff984 */ /* 0x000fe20000000800 */
[----:B------:R-:W-:Y:S01]  /*21d0*/  @!PT LDS RZ, [RZ] ;  /* 0x00000000fffff984 */ /* 0x000fe20000000800 */
[----:B------:R-:W-:Y:S01]  /*21e0*/  @!PT LDS RZ, [RZ] ;  /* 0x00000000fffff984 */ /* 0x000fe20000000800 */
[----:B------:R-:W-:Y:S01]  /*21f0*/  @!PT LDS RZ, [RZ] ;  /* 0x00000000fffff984 */ /* 0x000fe20000000800 */
[----:B------:R3:W-:Y:S06]  /*2200*/  MEMBAR.ALL.CTA ;  /* 0x0000000000007992 */ /* 0x0007ec0000008000 */
[----:B---3--:R-:W3:Y:S01]  /*2210*/  FENCE.VIEW.ASYNC.S ;  /* 0x00000000000073c6 */ /* 0x008ee20000000000 */
[----:B--2---:R-:W-:-:S13]  /*2220*/  LOP3.LUT P0, RZ, R6, 0x1, RZ, 0xc0, !PT ;  /* 0x0000000106ff7812 */ /* 0x004fda000780c0ff */
[----:B---3--:R-:W-:Y:S01]  /*2230*/  VOTEU.ANY UP1, P0 ;  /* 0x0000000000ff7886 */ /* 0x008fe20000020100 */
[----:B------:R-:W-:-:S13]  /*2240*/  PLOP3.LUT P0, PT, PT, PT, UP1, 0x80, 0x8 ;  /* 0x000000000008781c */ /* 0x000fda0003f0f018 */
[----:B-1----:R-:W-:Y:S02]  /*2250*/  @P0 LOP3.LUT R0, R5, 0xffff, RZ, 0xc0, !PT ;  /* 0x0000ffff05000812 */ /* 0x002fe400078ec0ff */
[----:B------:R-:W-:Y:S02]  /*2260*/  @P0 MOV R2, R4 ;  /* 0x0000000400020202 */ /* 0x000fe40000000f00 */
[----:B------:R-:W-:Y:S01]  /*2270*/  @P0 R2UR UR5, R0 ;  /* 0x00000000000502ca */ /* 0x000fe200000e0000 */
[----:B------:R-:W-:Y:S01]  /*2280*/  VIADD R0, R3, 0x80 ;  /* 0x0000008003007836 */ /* 0x000fe20000000000 */
[----:B------:R-:W-:Y:S02]  /*2290*/  @P0 SHF.R.U32.HI R4, RZ, 0x10, R5 ;  /* 0x00000010ff040819 */ /* 0x000fe40000011605 */
[----:B------:R-:W-:Y:S02]  /*22a0*/  @P0 R2UR UR6, R2 ;  /* 0x00000000020602ca */ /* 0x000fe400000e0000 */
[----:B------:R-:W-:-:S02]  /*22b0*/  PRMT R0, RZ, 0x654, R0 ;  /* 0x00000654ff007816 */ /* 0x000fc40000000000 */
[----:B------:R-:W-:Y:S02]  /*22c0*/  @P0 R2UR UR4, R4 ;  /* 0x00000000040402ca */ /* 0x000fe400000e0000 */
[----:B------:R1:W-:Y:S03]  /*22d0*/  SYNCS.ARRIVE.TRANS64.RED.A1T0 RZ, [R0+URZ], RZ ;  /* 0x000000ff00ff79a7 */ /* 0x0003e600081004ff */
[----:B------:R-:W-:-:S04]  /*22e0*/  @UP1 UMOV UR37, UR5 ;  /* 0x0000000500251c82 */ /* 0x000fc80008000000 */
[----:B------:R-:W-:-:S04]  /*22f0*/  @UP1 UMOV UR40, UR6 ;  /* 0x0000000600281c82 */ /* 0x000fc80008000000 */
[----:B------:R-:W-:Y:S01]  /*2300*/  @UP1 UMOV UR36, UR4 ;  /* 0x0000000400241c82 */ /* 0x000fe20008000000 */
[----:B------:R-:W-:Y:S05]  /*2310*/  BRA.U !UP0, `(.L_x_40) ;  /* 0x0000000108d47547 */ /* 0x000fea000b800000 */
[----:B------:R-:W2:Y:S01]  /*2320*/  LDCU.128 UR16, c[0x0][0xb10] ;  /* 0x00016200ff1077ac */ /* 0x000ea20008000c00 */
[----:B------:R-:W3:Y:S01]  /*2330*/  LDCU UR12, c[0x0][0xb20] ;  /* 0x00016400ff0c77ac */ /* 0x000ee20008000800 */
[----:B------:R-:W4:Y:S01]  /*2340*/  LDCU UR20, c[0x0][0xb0c] ;  /* 0x00016180ff1477ac */ /* 0x000f220008000800 */
[----:B------:R-:W1:Y:S01]  /*2350*/  LDCU.64 UR8, c[0x0][0xb28] ;  /* 0x00016500ff0877ac */ /* 0x000e620008000a00 */
[----:B------:R-:W-:Y:S02]  /*2360*/  UISETP.NE.AND UP3, UPT, UR42, 0x1, UPT ;  /* 0x000000012a00788c */ /* 0x000fe4000bf65270 */
[----:B--2---:R-:W-:Y:S02]  /*2370*/  UIMAD.WIDE.U32 UR6, UR41, UR19, URZ ;  /* 0x00000013290672a5 */ /* 0x004fe4000f8e00ff */
[----:B------:R-:W-:Y:S02]  /*2380*/  UIMAD.WIDE.U32 UR4, UR43, UR16, URZ ;  /* 0x000000102b0472a5 */ /* 0x000fe4000f8e00ff */
[----:B------:R-:W-:-:S02]  /*2390*/  UISETP.NE.AND UP0, UPT, UR18, 0x1, UPT ;  /* 0x000000011200788c */ /* 0x000fc4000bf05270 */
[----:B------:R-:W-:Y:S01]  /*23a0*/  UIMAD.WIDE.U32 UR24, UR37, UR19, URZ ;  /* 0x00000013251872a5 */ /* 0x000fe2000f8e00ff */
[----:B------:R-:W-:Y:S02]  /*23b0*/  UMOV UR6, UR7 ;  /* 0x0000000700067c82 */ /* 0x000fe40008000000 */
[----:B------:R-:W-:Y:S01]  /*23c0*/  UMOV UR4, UR5 ;  /* 0x0000000500047c82 */ /* 0x000fe20008000000 */
[----:B---3--:R-:W-:Y:S02]  /*23d0*/  USHF.R.U32.HI UR6, URZ, UR12, UR6 ;  /* 0x0000000cff067299 */ /* 0x008fe40008011606 */
[----:B----4-:R-:W-:Y:S02]  /*23e0*/  UISETP.NE.AND UP2, UPT, UR20, 0x1, UPT ;  /* 0x000000011400788c */ /* 0x010fe4000bf45270 */
[----:B------:R-:W-:Y:S02]  /*23f0*/  USHF.R.U32.HI UR4, URZ, UR17, UR4 ;  /* 0x00000011ff047299 */ /* 0x000fe40008011604 */
[----:B------:R-:W-:-:S02]  /*2400*/  USEL UR5, UR41, UR6, !UP0 ;  /* 0x0000000629057287 */ /* 0x000fc4000c000000 */
[----:B------:R-:W-:Y:S02]  /*2410*/  USEL UR6, UR43, UR4, !UP2 ;  /* 0x000000042b067287 */ /* 0x000fe4000d000000 */
[----:B-1----:R-:W-:Y:S01]  /*2420*/  UIMAD.WIDE.U32 UR10, UR5, UR8, URZ ;  /* 0x00000008050a72a5 */ /* 0x002fe2000f8e00ff */
[----:B------:R-:W-:Y:S01]  /*2430*/  UMOV UR4, UR25 ;  /* 0x0000001900047c82 */ /* 0x000fe20008000000 */
[----:B------:R-:W-:Y:S02]  /*2440*/  UIMAD.WIDE.U32 UR14, UR40, UR16, URZ ;  /* 0x00000010280e72a5 */ /* 0x000fe4000f8e00ff */
[----:B------:R-:W-:-:S03]  /*2450*/  UIMAD.WIDE.U32 UR24, UR6, UR8, URZ ;  /* 0x00000008061872a5 */ /* 0x000fc6000f8e00ff */
[----:B------:R-:W-:Y:S01]  /*2460*/  UMOV UR10, UR11 ;  /* 0x0000000b000a7c82 */ /* 0x000fe20008000000 */
[----:B------:R-:W-:Y:S02]  /*2470*/  USHF.R.U32.HI UR4, URZ, UR12, UR4 ;  /* 0x0000000cff047299 */ /* 0x000fe40008011604 */
[----:B------:R-:W-:Y:S01]  /*2480*/  @UP3 USHF.R.U32.HI UR5, URZ, UR9, UR10 ;  /* 0x00000009ff053299 */ /* 0x000fe2000801160a */
[----:B------:R-:W-:Y:S01]  /*2490*/  UMOV UR14, UR15 ;  /* 0x0000000f000e7c82 */ /* 0x000fe20008000000 */
[----:B------:R-:W-:Y:S01]  /*24a0*/  UMOV UR24, UR25 ;  /* 0x0000001900187c82 */ /* 0x000fe20008000000 */
[----:B------:R-:W-:Y:S02]  /*24b0*/  USHF.R.U32.HI UR17, URZ, UR17, UR14 ;  /* 0x00000011ff117299 */ /* 0x000fe4000801160e */
[----:B------:R-:W-:Y:S02]  /*24c0*/  USEL UR4, UR37, UR4, !UP0 ;  /* 0x0000000425047287 */ /* 0x000fe4000c000000 */
[----:B------:R-:W-:-:S02]  /*24d0*/  @UP3 USHF.R.U32.HI UR6, URZ, UR9, UR24 ;  /* 0x00000009ff063299 */ /* 0x000fc40008011618 */
[----:B------:R-:W-:Y:S02]  /*24e0*/  UIMAD UR7, UR42, UR5, URZ ;  /* 0x000000052a0772a4 */ /* 0x000fe4000f8e02ff */
[----:B------:R-:W-:Y:S02]  /*24f0*/  USEL UR5, UR40, UR17, !UP2 ;  /* 0x0000001128057287 */ /* 0x000fe4000d000000 */
[----:B------:R-:W-:Y:S02]  /*2500*/  UIMAD UR10, UR42, UR6, URZ ;  /* 0x000000062a0a72a4 */ /* 0x000fe4000f8e02ff */
[----:B------:R-:W-:Y:S02]  /*2510*/  UISETP.GE.AND UP0, UPT, UR4, UR7, UPT ;  /* 0x000000070400728c */ /* 0x000fe4000bf06270 */
[----:B------:R-:W-:Y:S02]  /*2520*/  UIMAD.WIDE.U32 UR14, UR4, UR8, URZ ;  /* 0x00000008040e72a5 */ /* 0x000fe4000f8e00ff */
[----:B------:R-:W-:-:S02]  /*2530*/  UISETP.GE.OR UP0, UPT, UR5, UR10, UP0 ;  /* 0x0000000a0500728c */ /* 0x000fc40008706670 */
        /* <DEDUP_REMOVED lines=19> */
.L_x_40:
[----:B------:R-:W2:Y:S02]  /*2670*/  LDCU UR4, c[0x0][0xb30] ;  /* 0x00016600ff0477ac */ /* 0x000ea40008000800 */
[----:B--2---:R-:W-:-:S09]  /*2680*/  UISETP.NE.AND UP0, UPT, UR4, 0x1, UPT ;  /* 0x000000010400788c */ /* 0x004fd2000bf05270 */
[----:B------:R-:W-:Y:S05]  /*2690*/  BRA.U UP0, `(.L_x_41) ;  /* 0x0000000100447547 */ /* 0x000fea000b800000 */
[----:B------:R-:W2:Y:S01]  /*26a0*/  LDCU.128 UR8, c[0x0][0xb10] ;  /* 0x00016200ff0877ac */ /* 0x000ea20008000c00 */
[----:B------:R-:W3:Y:S01]  /*26b0*/  LDCU UR12, c[0x0][0xb0c] ;  /* 0x00016180ff0c77ac */ /* 0x000ee20008000800 */
[----:B------:R-:W4:Y:S01]  /*26c0*/  LDCU UR14, c[0x0][0xb20] ;  /* 0x00016400ff0e77ac */ /* 0x000f220008000800 */
[----:B--2---:R-:W-:Y:S02]  /*26d0*/  UIMAD.WIDE.U32 UR6, UR40, UR8, URZ ;  /* 0x00000008280672a5 */ /* 0x004fe4000f8e00ff */
[----:B------:R-:W-:Y:S02]  /*26e0*/  UIMAD.WIDE.U32 UR4, UR37, UR11, URZ ;  /* 0x0000000b250472a5 */ /* 0x000fe4000f8e00ff */
[----:B---3--:R-:W-:Y:S02]  /*26f0*/  UISETP.NE.AND UP2, UPT, UR12, 0x1, UPT ;  /* 0x000000010c00788c */ /* 0x008fe4000bf45270 */
[----:B------:R-:W-:Y:S01]  /*2700*/  UISETP.NE.AND UP0, UPT, UR10, 0x1, UPT ;  /* 0x000000010a00788c */ /* 0x000fe2000bf05270 */
[----:B------:R-:W-:-:S02]  /*2710*/  UMOV UR6, UR7 ;  /* 0x0000000700067c82 */ /* 0x000fc40008000000 */
[----:B------:R-:W-:Y:S01]  /*2720*/  UMOV UR4, UR5 ;  /* 0x0000000500047c82 */ /* 0x000fe20008000000 */
[----:B------:R-:W-:Y:S02]  /*2730*/  USHF.R.U32.HI UR9, URZ, UR9, UR6 ;  /* 0x00000009ff097299 */ /* 0x000fe40008011606 */
[----:B----4-:R-:W-:Y:S02]  /*2740*/  USHF.R.U32.HI UR4, URZ, UR14, UR4 ;  /* 0x0000000eff047299 */ /* 0x010fe40008011604 */
[----:B------:R-:W-:Y:S02]  /*2750*/  USEL UR5, UR40, UR9, !UP2 ;  /* 0x0000000928057287 */ /* 0x000fe4000d000000 */
[----:B------:R-:W-:-:S04]  /*2760*/  USEL UR4, UR37, UR4, !UP0 ;  /* 0x0000000425047287 */ /* 0x000fc8000c000000 */
[----:B------:R-:W-:Y:S02]  /*2770*/  UIADD3 UR6, UPT, UPT, UR5, -UR4, URZ ;  /* 0x8000000405067290 */ /* 0x000fe4000fffe0ff */
[----:B------:R-:W-:Y:S02]  /*2780*/  UIADD3 UR4, UPT, UPT, -UR5, UR4, URZ ;  /* 0x0000000405047290 */ /* 0x000fe4000fffe1ff */
[----:B------:R-:W-:Y:S02]  /*2790*/  UIMAD UR37, UR6, UR10, UR37 ;  /* 0x0000000a062572a4 */ /* 0x000fe4000f8e0225 */
[----:B------:R-:W-:-:S12]  /*27a0*/  UIMAD UR40, UR4, UR12, UR40 ;  /* 0x0000000c042872a4 */ /* 0x000fd8000f8e0228 */
.L_x_41:
[----:B------:R-:W-:Y:S01]  /*27b0*/  VIADD R11, R11, 0x1 ;  /* 0x000000010b0b7836 */ /* 0x000fe20000000000 */
[----:B------:R-:W-:Y:S01]  /*27c0*/  R2UR UR4, R83 ;  /* 0x00000000530472ca */ /* 0x000fe200000e0000 */
[----:B------:R-:W-:Y:S01]  /*27d0*/  UIADD3 UR20, UPT, UPT, UR37, UR63, URZ ;  /* 0x0000003f25147290 */ /* 0x000fe2000fffe0ff */
[----:B------:R-:W-:Y:S02]  /*27e0*/  PLOP3.LUT P1, PT, PT, PT, PT, 0x80, 0x8 ;  /* 0x000000000008781c */ /* 0x000fe40003f2f070 */
[----:B------:R-:W-:-:S04]  /*27f0*/  ISETP.NE.AND P0, PT, R11, 0x2, PT ;  /* 0x000000020b00780c */ /* 0x000fc80003f05270 */
[----:B------:R-:W-:Y:S02]  /*2800*/  SEL R3, RZ, 0x1, P0 ;  /* 0x00000001ff037807 */ /* 0x000fe40000000000 */
[----:B------:R-:W-:Y:S02]  /*2810*/  SEL R11, R11, RZ, P0 ;  /* 0x000000ff0b0b7207 */ /* 0x000fe40000000000 */
[----:B------:R-:W-:Y:S01]  /*2820*/  LOP3.LUT R10, R10, R3, RZ, 0x3c, !PT ;  /* 0x000000030a0a7212 */ /* 0x000fe200078e3cff */
[----:B------:R-:W-:Y:S01]  /*2830*/  UIADD3 UR16, UPT, UPT, UR40, UR4, URZ ;  /* 0x0000000428107290 */ /* 0x000fe2000fffe0ff */
[----:B------:R-:W-:Y:S11]  /*2840*/  BRA.U UP1, `(.L_x_42) ;  /* 0xffffffed01e07547 */ /* 0x000ff6000b83ffff */
[----:B------:R-:W-:Y:S01]  /*2850*/  UIADD3 UR13, UPT, UPT, UR13, 0x10, URZ ;  /* 0x000000100d0d7890 */ /* 0x000fe2000fffe0ff */
[----:B------:R-:W-:-:S03]  /*2860*/  SHF.L.U32 R3, R12, 0x1f, RZ ;  /* 0x0000001f0c037819 */ /* 0x000fc600000006ff */
[----:B------:R-:W-:-:S09]  /*2870*/  ULEA UR4, UR21, UR13, 0x3 ;  /* 0x0000000d15047291 */ /* 0x000fd2000f8e18ff */
[----:B------:R-:W2:Y:S02]  /*2880*/  SYNCS.PHASECHK.TRANS64.TRYWAIT P0, [UR4], R3 ;  /* 0x00000003ff0075a7 */ /* 0x000ea40008001104 */
[----:B--2---:R-:W-:Y:S05]  /*2890*/  @!P0 BRA `(.L_x_43) ;  /* 0x0000007000148947 */ /* 0x004fea0003800000 */
.L_x_141:
[----:B------:R-:W-:-:S04]  /*28a0*/  UIADD3 UR4, UPT, UPT, UR21, 0x1, URZ ;  /* 0x0000000115047890 */ /* 0x000fc8000fffe0ff */
[----:B------:R-:W-:-:S04]  /*28b0*/  UISETP.NE.AND UP0, UPT, UR4, 0x2, UPT ;  /* 0x000000020400788c */ /* 0x000fc8000bf05270 */
[----:B------:R-:W-:Y:S02]  /*28c0*/  USEL UR5, URZ, 0x1, UP0 ;  /* 0x00000001ff057887 */ /* 0x000fe40008000000 */
[----:B------:R-:W-:-:S04]  /*28d0*/  USEL UR4, UR4, URZ, UP0 ;  /* 0x000000ff04047287 */ /* 0x000fc80008000000 */
[----:B------:R-:W-:Y:S01]  /*28e0*/  ULEA UR4, UR4, UR13, 0x3 ;  /* 0x0000000d04047291 */ /* 0x000fe2000f8e18ff */
[----:B-1----:R-:W-:-:S04]  /*28f0*/  LOP3.LUT R3, R12, UR5, RZ, 0x3c, !PT ;  /* 0x000000050c037c12 */ /* 0x002fc8000f8e3cff */
[----:B------:R-:W-:Y:S01]  /*2900*/  SHF.L.U32 R3, R3, 0x1f, RZ ;  /* 0x0000001f03037819 */ /* 0x000fe200000006ff */
[----:B------:R-:W-:-:S07]  /*2910*/  IMAD.U32 R0, RZ, RZ, UR4 ;  /* 0x00000004ff007e24 */ /* 0x000fce000f8e00ff */
.L_x_44:
[----:B-1----:R1:W2:Y:S02]  /*2920*/  SYNCS.PHASECHK.TRANS64.TRYWAIT P0, [R0+URZ], R3 ;  /* 0x00000003000075a7 */ /* 0x0022a400080011ff */
[----:B--2---:R-:W-:Y:S05]  /*2930*/  @!P0 NANOSLEEP.SYNCS 0x989680 ;  /* 0x009896800000895d */ /* 0x004fea0003900000 */
[----:B------:R-:W2:Y:S02]  /*2940*/  @!P0 SYNCS.PHASECHK.TRANS64 P0, [R0+URZ], R3 ;  /* 0x00000003000085a7 */ /* 0x000ea400080010ff */
[----:B--2---:R-:W-:Y:S05]  /*2950*/  @P0 EXIT ;  /* 0x000000000000094d */ /* 0x004fea0003800000 */
[----:B------:R-:W-:Y:S05]  /*2960*/  BRA `(.L_x_44) ;  /* 0xfffffffc00ec7947 */ /* 0x000fea000383ffff */
.L_x_22:
[----:B------:R-:W-:-:S04]  /*2970*/  UISETP.NE.AND UP0, UPT, UR47, URZ, UPT ;  /* 0x000000ff2f00728c */ /* 0x000fc8000bf05270 */
[----:B------:R-:W-:-:S09]  /*2980*/  UISETP.NE.OR UP0, UPT, UR17, 0x1, UP0 ;  /* 0x000000011100788c */ /* 0x000fd20008705670 */
[----:B------:R-:W-:Y:S05]  /*2990*/  BRA.U UP0, `(.L_x_45) ;  /* 0x0000000500487547 */ /* 0x000fea000b800000 */
[----:B------:R-:W-:Y:S01]  /*29a0*/  ISETP.GE.U32.AND P2, PT, R0, 0x2, PT ;  /* 0x000000020000780c */ /* 0x000fe20003f46070 */
[----:B------:R-:W-:Y:S01]  /*29b0*/  IMAD.MOV.U32 R12, RZ, RZ, 0x1 ;  /* 0x00000001ff0c7424 */ /* 0x000fe200078e00ff */
[----:B------:R-:W-:Y:S02]  /*29c0*/  CS2R R10, SRZ ;  /* 0x00000000000a7805 */ /* 0x000fe4000001ff00 */
[----:B------:R-:W-:Y:S01]  /*29d0*/  CS2R R8, SRZ ;  /* 0x0000000000087805 */ /* 0x000fe2000001ff00 */
[----:B------:R-:W-:Y:S01]  /*29e0*/  UMOV UR6, 0x400 ;  /* 0x0000040000067882 */ /* 0x000fe20000000000 */
[----:B------:R-:W-:Y:S01]  /*29f0*/  UMOV UR5, URZ ;  /* 0x000000ff00057c82 */ /* 0x000fe20008000000 */
[----:B------:R-:W-:-:S12]  /*2a00*/  ULEA UR6, UR47, UR6, 0x18 ;  /* 0x000000062f067291 */ /* 0x000fd8000f8ec0ff */
.L_x_49:
[----:B------:R-:W-:Y:S02]  /*2a10*/  LEA R2, R8, UR6, 0x3 ;  /* 0x0000000608027c11 */ /* 0x000fe4000f8e18ff */
[----:B------:R-:W-:-:S03]  /*2a20*/  SHF.L.U32 R5, R9, 0x1f, RZ ;  /* 0x0000001f09057819 */ /* 0x000fc600000006ff */
[----:B------:R-:W-:Y:S01]  /*2a30*/  VIADD R4, R2, 0xe0 ;  /* 0x000000e002047836 */ /* 0x000fe20000000000 */
[----:B------:R-:W1:Y:S02]  /*2a40*/  SYNCS.PHASECHK.TRANS64.TRYWAIT P0, [R2+URZ+0xd0], R5 ;  /* 0x0000d005020075a7 */ /* 0x000e6400080011ff */
[----:B-1----:R-:W-:Y:S05]  /*2a50*/  @!P0 BRA `(.L_x_46) ;  /* 0x0000006c00bc8947 */ /* 0x002fea0003800000 */
.L_x_142:
[----:B------:R-:W-:Y:S01]  /*2a60*/  ULEA UR4, UR5, UR6, 0x3 ;  /* 0x0000000605047291 */ /* 0x000fe2000f8e18ff */
[----:B------:R-:W-:Y:S02]  /*2a70*/  PRMT R4, RZ, 0x654, R4 ;  /* 0x00000654ff047816 */ /* 0x000fe40000000004 */
[----:B-1----:R-:W-:Y:S01]  /*2a80*/  SHF.L.U32 R5, R12, 0x1f, RZ ;  /* 0x0000001f0c057819 */ /* 0x002fe200000006ff */
[----:B------:R-:W-:Y:S01]  /*2a90*/  UIADD3 UR7, UPT, UPT, UR4, 0x70, URZ ;  /* 0x0000007004077890 */ /* 0x000fe2000fffe0ff */
[----:B------:R1:W-:Y:S05]  /*2aa0*/  SYNCS.ARRIVE.TRANS64.RED.A1T0 RZ, [R4+URZ], RZ ;  /* 0x000000ff04ff79a7 */ /* 0x0003ea00081004ff */
[----:B------:R-:W-:Y:S01]  /*2ab0*/  IMAD.U32 R7, RZ, RZ, UR7 ;  /* 0x00000007ff077e24 */ /* 0x000fe2000f8e00ff */
[----:B------:R-:W2:Y:S04]  /*2ac0*/  SYNCS.PHASECHK.TRANS64.TRYWAIT P0, [UR4+0x80], R5 ;  /* 0x00008005ff0075a7 */ /* 0x000ea80008001104 */
[----:B------:R-:W-:Y:S01]  /*2ad0*/  PRMT R6, R0, 0x654, R7 ;  /* 0x0000065400067816 */ /* 0x000fe20000000007 */
[----:B-1----:R-:W-:Y:S01]  /*2ae0*/  @!P2 IMAD.MOV.U32 R4, RZ, RZ, 0x10 ;  /* 0x00000010ff04a424 */ /* 0x002fe200078e00ff */
[----:B--2---:R-:W-:Y:S06]  /*2af0*/  @!P0 BRA `(.L_x_47) ;  /* 0x0000006c00a88947 */ /* 0x004fec0003800000 */
.L_x_144:
[----:B------:R-:W-:Y:S01]  /*2b00*/  ULEA UR8, UR5, UR6, 0x4 ;  /* 0x0000000605087291 */ /* 0x000fe2000f8e20ff */
[----:B------:R-:W-:Y:S01]  /*2b10*/  SEL R3, R6, R3, !P2 ;  /* 0x0000000306037207 */ /* 0x000fe20005000000 */
[----:B------:R-:W-:Y:S01]  /*2b20*/  UIADD3 UR9, UPT, UPT, UR4, 0x70, URZ ;  /* 0x0000007004097890 */ /* 0x000fe2000fffe0ff */
[----:B-1----:R-:W-:Y:S01]  /*2b30*/  LEA R2, R11, UR6, 0x3 ;  /* 0x000000060b027c11 */ /* 0x002fe2000f8e18ff */
[----:B------:R-:W-:Y:S01]  /*2b40*/  UIADD3 UR8, UPT, UPT, UR8, 0x100, URZ ;  /* 0x0000010008087890 */ /* 0x000fe2000fffe0ff */
[----:B------:R-:W-:Y:S01]  /*2b50*/  SHF.L.U32 R5, R10, 0x1f, RZ ;  /* 0x0000001f0a057819 */ /* 0x000fe200000006ff */
[----:B------:R1:W-:Y:S01]  /*2b60*/  @!P2 SYNCS.ARRIVE.TRANS64.RED RZ, [R3+URZ], R4 ;  /* 0x0000000403ffa9a7 */ /* 0x0003e200080004ff */
[----:B------:R-:W-:Y:S01]  /*2b70*/  UIADD3 UR4, UPT, UPT, UR5, 0x1, URZ ;  /* 0x0000000105047890 */ /* 0x000fe2000fffe0ff */
[----:B------:R-:W-:-:S03]  /*2b80*/  VIADD R8, R8, 0x1 ;  /* 0x0000000108087836 */ /* 0x000fc60000000000 */
[----:B------:R-:W-:Y:S02]  /*2b90*/  UISETP.NE.AND UP0, UPT, UR4, 0x2, UPT ;  /* 0x000000020400788c */ /* 0x000fe4000bf05270 */
[----:B------:R-:W-:Y:S06]  /*2ba0*/  UGETNEXTWORKID.BROADCAST [UR8], [UR9] ;  /* 0x00000000080073ca */ /* 0x000fec0008000100 */
[----:B------:R-:W-:Y:S01]  /*2bb0*/  USEL UR7, URZ, 0x1, UP0 ;  /* 0x00000001ff077887 */ /* 0x000fe20008000000 */
[----:B------:R-:W-:Y:S01]  /*2bc0*/  ISETP.NE.AND P0, PT, R8, 0x2, PT ;  /* 0x000000020800780c */ /* 0x000fe20003f05270 */
[----:B------:R-:W-:Y:S01]  /*2bd0*/  USEL UR5, UR4, URZ, UP0 ;  /* 0x000000ff04057287 */ /* 0x000fe20008000000 */
[----:B------:R-:W2:Y:S03]  /*2be0*/  SYNCS.PHASECHK.TRANS64.TRYWAIT P1, [R2+URZ+0x70], R5 ;  /* 0x00007005020075a7 */ /* 0x000ea600080211ff */
[----:B------:R-:W-:Y:S01]  /*2bf0*/  LOP3.LUT R12, R12, UR7, RZ, 0x3c, !PT ;  /* 0x000000070c0c7c12 */ /* 0x000fe2000f8e3cff */
[----:B-12---:R-:W-:Y:S07]  /*2c00*/  @!P1 BRA `(.L_x_48) ;  /* 0x0000006c007c9947 */ /* 0x006fee0003800000 */
.L_x_145:
[C---:B------:R-:W-:Y:S01]  /*2c10*/  LEA R4, R11.reuse, UR6, 0x4 ;  /* 0x000000060b047c11 */ /* 0x040fe2000f8e20ff */
[----:B-1----:R-:W-:Y:S01]  /*2c20*/  VIADD R2, R2, 0x80 ;  /* 0x0000008002027836 */ /* 0x002fe20000000000 */
[----:B------:R-:W-:Y:S01]  /*2c30*/  SEL R8, R8, RZ, P0 ;  /* 0x000000ff08087207 */ /* 0x000fe20000000000 */
[----:B------:R-:W-:-:S03]  /*2c40*/  VIADD R11, R11, 0x1 ;  /* 0x000000010b0b7836 */ /* 0x000fc60000000000 */
[----:B------:R-:W1:Y:S01]  /*2c50*/  LDS.128 R4, [R4+0x100] ;  /* 0x0001000004047984 */ /* 0x000e620000000c00 */
[----:B------:R-:W-:Y:S02]  /*2c60*/  PRMT R2, RZ, 0x654, R2 ;  /* 0x00000654ff027816 */ /* 0x000fe40000000002 */
[C---:B------:R-:W-:Y:S01]  /*2c70*/  ISETP.NE.AND P1, PT, R11.reuse, 0x2, PT ;  /* 0x000000020b00780c */ /* 0x040fe20003f25270 */
[----:B------:R-:W-:Y:S01]  /*2c80*/  @!PT LDS RZ, [RZ] ;  /* 0x00000000fffff984 */ /* 0x000fe20000000800 */
[----:B------:R-:W-:Y:S01]  /*2c90*/  @!PT LDS RZ, [RZ] ;  /* 0x00000000fffff984 */ /* 0x000fe20000000800 */
[----:B------:R-:W-:Y:S01]  /*2ca0*/  @!PT LDS RZ, [RZ] ;  /* 0x00000000fffff984 */ /* 0x000fe20000000800 */
[----:B------:R-:W-:Y:S01]  /*2cb0*/  @!PT LDS RZ, [RZ] ;  /* 0x00000000fffff984 */ /* 0x000fe20000000800 */
[----:B------:R2:W-:Y:S06]  /*2cc0*/  MEMBAR.ALL.CTA ;  /* 0x0000000000007992 */ /* 0x0005ec0000008000 */
[----:B--2---:R-:W2:Y:S01]  /*2cd0*/  FENCE.VIEW.ASYNC.S ;  /* 0x00000000000073c6 */ /* 0x004ea20000000000 */
[----:B------:R-:W-:Y:S01]  /*2ce0*/  SEL R11, R11, RZ, P1 ;  /* 0x000000ff0b0b7207 */ /* 0x000fe20000800000 */
[----:B--2---:R2:W-:Y:S01]  /*2cf0*/  SYNCS.ARRIVE.TRANS64.RED.A1T0 RZ, [R2+URZ], RZ ;  /* 0x000000ff02ff79a7 */ /* 0x0045e200081004ff */
[----:B-1----:R-:W-:-:S02]  /*2d00*/  LOP3.LUT P3, RZ, R6, 0x1, RZ, 0xc0, !PT ;  /* 0x0000000106ff7812 */ /* 0x002fc4000786c0ff */
[----:B------:R-:W-:-:S04]  /*2d10*/  SEL R5, RZ, 0x1, P1 ;  /* 0x00000001ff057807 */ /* 0x000fc80000800000 */
[----:B------:R-:W-:Y:S02]  /*2d20*/  LOP3.LUT R10, R10, R5, RZ, 0x3c, !PT ;  /* 0x000000050a0a7212 */ /* 0x000fe400078e3cff */
[----:B--2---:R-:W-:-:S04]  /*2d30*/  SEL R2, RZ, 0x1, P0 ;  /* 0x00000001ff027807 */ /* 0x004fc80000000000 */
[----:B------:R-:W-:Y:S01]  /*2d40*/  LOP3.LUT R9, R9, R2, RZ, 0x3c, !PT ;  /* 0x0000000209097212 */ /* 0x000fe200078e3cff */
[----:B------:R-:W-:Y:S06]  /*2d50*/  @P3 BRA `(.L_x_49) ;  /* 0xfffffffc002c3947 */ /* 0x000fec000383ffff */
[----:B------:R-:W-:Y:S01]  /*2d60*/  ULEA UR4, UR5, UR6, 0x3 ;  /* 0x0000000605047291 */ /* 0x000fe2000f8e18ff */
[----:B------:R-:W-:-:S08]  /*2d70*/  SHF.L.U32 R3, R12, 0x1f, RZ ;  /* 0x0000001f0c037819 */ /* 0x000fd000000006ff */
[----:B------:R-:W1:Y:S02]  /*2d80*/  SYNCS.PHASECHK.TRANS64 P0, [UR4+0x80], R3 ;  /* 0x00008003ff0075a7 */ /* 0x000e640008001004 */
[----:B-1----:R-:W-:Y:S05]  /*2d90*/  @P0 BRA `(.L_x_50) ;  /* 0x0000000000080947 */ /* 0x002fea0003800000 */
[----:B------:R-:W1:Y:S02]  /*2da0*/  SYNCS.PHASECHK.TRANS64.TRYWAIT P0, [UR4+0x80], R3 ;  /* 0x00008003ff0075a7 */ /* 0x000e640008001104 */
[----:B-1----:R-:W-:Y:S05]  /*2db0*/  @!P0 BRA `(.L_x_51) ;  /* 0x0000006c00248947 */ /* 0x002fea0003800000 */
.L_x_50:
[----:B------:R-:W-:-:S04]  /*2dc0*/  UIADD3 UR7, UPT, UPT, UR5, 0x1, URZ ;  /* 0x0000000105077890 */ /* 0x000fc8000fffe0ff */
[----:B------:R-:W-:-:S04]  /*2dd0*/  UISETP.NE.AND UP0, UPT, UR7, 0x2, UPT ;  /* 0x000000020700788c */ /* 0x000fc8000bf05270 */
[----:B------:R-:W-:Y:S02]  /*2de0*/  USEL UR8, URZ, 0x1, UP0 ;  /* 0x00000001ff087887 */ /* 0x000fe40008000000 */
[----:B------:R-:W-:-:S04]  /*2df0*/  USEL UR7, UR7, URZ, UP0 ;  /* 0x000000ff07077287 */ /* 0x000fc80008000000 */
[----:B------:R-:W-:Y:S01]  /*2e00*/  ULEA UR7, UR7, UR6, 0x3 ;  /* 0x0000000607077291 */ /* 0x000fe2000f8e18ff */
[----:B-1----:R-:W-:-:S04]  /*2e10*/  LOP3.LUT R3, R12, UR8, RZ, 0x3c, !PT ;  /* 0x000000080c037c12 */ /* 0x002fc8000f8e3cff */
[----:B------:R-:W-:-:S04]  /*2e20*/  SHF.L.U32 R0, R3, 0x1f, RZ ;  /* 0x0000001f03007819 */ /* 0x000fc800000006ff */
[----:B------:R-:W1:Y:S02]  /*2e30*/  SYNCS.PHASECHK.TRANS64 P0, [UR7+0x80], R0 ;  /* 0x00008000ff0075a7 */ /* 0x000e640008001007 */
[----:B-1----:R-:W-:Y:S05]  /*2e40*/  @P0 EXIT ;  /* 0x000000000000094d */ /* 0x002fea0003800000 */
[----:B------:R-:W-:Y:S02]  /*2e50*/  SHF.L.U32 R3, R3, 0x1f, RZ ;  /* 0x0000001f03037819 */ /* 0x000fe400000006ff */
[----:B------:R-:W-:-:S07]  /*2e60*/  MOV R0, UR7 ;  /* 0x0000000700007c02 */ /* 0x000fce0008000f00 */
.L_x_52:
[----:B-1----:R1:W2:Y:S02]  /*2e70*/  SYNCS.PHASECHK.TRANS64.TRYWAIT P0, [R0+URZ+0x80], R3 ;  /* 0x00008003000075a7 */ /* 0x0022a400080011ff */
[----:B--2---:R-:W-:Y:S05]  /*2e80*/  @!P0 NANOSLEEP.SYNCS 0x989680 ;  /* 0x009896800000895d */ /* 0x004fea0003900000 */
[----:B------:R-:W2:Y:S02]  /*2e90*/  @!P0 SYNCS.PHASECHK.TRANS64 P0, [R0+URZ+0x80], R3 ;  /* 0x00008003000085a7 */ /* 0x000ea400080010ff */
[----:B--2---:R-:W-:Y:S05]  /*2ea0*/  @P0 EXIT ;  /* 0x000000000000094d */ /* 0x004fea0003800000 */
[----:B------:R-:W-:Y:S05]  /*2eb0*/  BRA `(.L_x_52) ;  /* 0xfffffffc00ec7947 */ /* 0x000fea000383ffff */
.L_x_45:
[----:B------:R-:W-:Y:S05]  /*2ec0*/  BRA.U UP4, `(.L_x_53) ;  /* 0x0000001104447547 */ /* 0x000fea000b800000 */
[----:B------:R-:W-:Y:S01]  /*2ed0*/  UMOV UR4, 0x40 ;  /* 0x0000004000047882 */ /* 0x000fe20000000000 */
[----:B------:R-:W-:Y:S01]  /*2ee0*/  NOP ;  /* 0x0000000000007918 */ /* 0x000fe20000000000 */
[----:B------:R-:W-:Y:S01]  /*2ef0*/  ULEA UR5, UR47, UR4, 0x18 ;  /* 0x000000042f057291 */ /* 0x000fe2000f8ec0ff */
[----:B------:R-:W-:Y:S02]  /*2f00*/  UMOV UR6, 0x400 ;  /* 0x0000040000067882 */ /* 0x000fe40000000000 */
[----:B------:R-:W-:-:S06]  /*2f10*/  ULEA UR6, UR47, UR6, 0x18 ;  /* 0x000000062f067291 */ /* 0x000fcc000f8ec0ff */
[----:B------:R-:W1:Y:S02]  /*2f20*/  LDS.U8 R0, [UR5+0x1c] ;  /* 0x00001c05ff007984 */ /* 0x000e640008000000 */
[----:B-1----:R-:W-:-:S13]  /*2f30*/  ISETP.NE.AND P0, PT, R0, RZ, PT ;  /* 0x000000ff0000720c */ /* 0x002fda0003f05270 */
[----:B------:R-:W-:Y:S05]  /*2f40*/  @P0 BRA `(.L_x_54) ;  /* 0x0000000000580947 */ /* 0x000fea0003800000 */
[----:B------:R-:W-:-:S13]  /*2f50*/  ELECT P0, URZ, PT ;  /* 0x0000000000ff782f */ /* 0x000fda0003800000 */
[----:B------:R-:W-:Y:S05]  /*2f60*/  @!P0 BRA `(.L_x_55) ;  /* 0x0000000000608947 */ /* 0x000fea0003800000 */
[----:B------:R-:W-:Y:S01]  /*2f70*/  UMOV UR4, 0x10 ;  /* 0x0000001000047882 */ /* 0x000fe20000000000 */
[----:B------:R-:W-:Y:S01]  /*2f80*/  HFMA2 R0, -RZ, RZ, 0, 5.9604644775390625e-08 ;  /* 0x00000001ff007431 */ /* 0x000fe200000001ff */
[----:B------:R-:W-:-:S03]  /*2f90*/  MOV R3, 0xffff ;  /* 0x0000ffff00037802 */ /* 0x000fc60000000f00 */
[----:B------:R-:W-:Y:S04]  /*2fa0*/  DEPBAR.LE SB1, 0x36 ;  /* 0x00009d800000791a */ /* 0x000fe80000000000 */
[----:B------:R-:W1:Y:S02]  /*2fb0*/  UTCATOMSWS.FIND_AND_SET.ALIGN UP0, UR4, UR4 ;  /* 0x00000004000475e3 */ /* 0x000e640008000800 */
[----:B-1----:R-:W-:Y:S01]  /*2fc0*/  MOV R4, UR4 ;  /* 0x0000000400047c02 */ /* 0x002fe20008000f00 */
[----:B------:R-:W-:Y:S06]  /*2fd0*/  BRA.U UP0, `(.L_x_56) ;  /* 0x0000000100187547 */ /* 0x000fec000b800000 */
.L_x_57:
[----:B------:R-:W-:Y:S05]  /*2fe0*/  NANOSLEEP 0x64 ;  /* 0x000000640000795d */ /* 0x000fea0003800000 */
[----:B------:R-:W-:-:S05]  /*2ff0*/  UMOV UR4, 0x10 ;  /* 0x0000001000047882 */ /* 0x000fca0000000000 */
[----:B------:R-:W-:Y:S04]  /*3000*/  DEPBAR.LE SB1, 0x36 ;  /* 0x00009d800000791a */ /* 0x000fe80000000000 */
[----:B------:R-:W1:Y:S02]  /*3010*/  UTCATOMSWS.FIND_AND_SET.ALIGN UP0, UR4, UR4 ;  /* 0x00000004000475e3 */ /* 0x000e640008000800 */
[----:B-1----:R-:W-:Y:S01]  /*3020*/  MOV R4, UR4 ;  /* 0x0000000400047c02 */ /* 0x002fe20008000f00 */
[----:B------:R-:W-:Y:S05]  /*3030*/  BRA.U !UP0, `(.L_x_57) ;  /* 0xfffffffd08e87547 */ /* 0x000fea000b83ffff */
.L_x_56:
[-C--:B------:R-:W-:Y:S02]  /*3040*/  SHF.L.U32 R3, R3, R4.reuse, RZ ;  /* 0x0000000403037219 */ /* 0x080fe400000006ff */
[----:B------:R-:W-:Y:S01]  /*3050*/  SHF.L.U32 R0, R0, R4, RZ ;  /* 0x0000000400007219 */ /* 0x000fe200000006ff */
[----:B------:R-:W-:Y:S02]  /*3060*/  IMAD.SHL.U32 R4, R4, 0x20, RZ ;  /* 0x0000002004047824 */ /* 0x000fe400078e00ff */
[----:B------:R1:W-:Y:S04]  /*3070*/  ATOMS.OR RZ, [UR5+0x14], R3 ;  /* 0x00001403ffff798c */ /* 0x0003e8000b000005 */
[----:B------:R1:W-:Y:S04]  /*3080*/  ATOMS.OR RZ, [UR5+0x18], R0 ;  /* 0x00001800ffff798c */ /* 0x0003e8000b000005 */
[----:B------:R1:W-:Y:S01]  /*3090*/  STS [UR6+0x120], R4 ;  /* 0x00012004ff007988 */ /* 0x0003e20008000806 */
[----:B------:R-:W-:Y:S05]  /*30a0*/  BRA `(.L_x_55) ;  /* 0x0000000000107947 */ /* 0x000fea0003800000 */
.L_x_54:
[----:B------:R-:W-:Y:S02]  /*30b0*/  MOV R0, 0xffffffff ;  /* 0xffffffff00007802 */ /* 0x000fe40000000f00 */
[----:B------:R-:W-:-:S03]  /*30c0*/  MOV R4, 0x30f0 ;  /* 0x000030f000047802 */ /* 0x000fc60000000f00 */
[----:B------:R1:W-:Y:S04]  /*30d0*/  STS [UR6+0x120], R0 ;  /* 0x00012000ff007988 */ /* 0x0003e80008000806 */
[----:B-1---5:R-:W-:Y:S05]  /*30e0*/  CALL.REL.NOINC `($__internal_1_$__cuda_sm10x_tcgen05_guardrail_trap_phase_invalid_during_alloc) ;  /* 0x0000007000707944 */ /* 0x022fea0003c00000 */
.L_x_55:
[----:B------:R-:W-:Y:S05]  /*30f0*/  WARPSYNC.ALL ;  /* 0x0000000000007948 */ /* 0x000fea0003800000 */
[----:B------:R-:W2:Y:S01]  /*3100*/  S2UR UR4, SR_CgaCtaId ;  /* 0x00000000000479c3 */ /* 0x000ea20000008800 */
[----:B------:R-:W-:Y:S01]  /*3110*/  UMOV UR41, 0x400 ;  /* 0x0000040000297882 */ /* 0x000fe20000000000 */
[----:B------:R-:W-:-:S06]  /*3120*/  NOP ;  /* 0x0000000000007918 */ /* 0x000fcc0000000000 */
[----:B------:R-:W-:Y:S06]  /*3130*/  BAR.ARV 0x6, 0xa0 ;  /* 0x0182800000007b1d */ /* 0x000fec0000002000 */
[----:B------:R-:W3:Y:S01]  /*3140*/  LDCU UR6, c[0x0][0x38c] ;  /* 0x00007180ff0677ac */ /* 0x000ee20008000800 */
[----:B------:R-:W-:Y:S01]  /*3150*/  LOP3.LUT R2, R2, 0xffff, RZ, 0xc0, !PT ;  /* 0x0000ffff02027812 */ /* 0x000fe200078ec0ff */
[----:B------:R-:W-:Y:S01]  /*3160*/  IMAD.MOV.U32 R11, RZ, RZ, 0x1 ;  /* 0x00000001ff0b7424 */ /* 0x000fe200078e00ff */
[----:B------:R-:W-:Y:S01]  /*3170*/  CS2R R8, SRZ ;  /* 0x0000000000087805 */ /* 0x000fe2000001ff00 */
[----:B------:R-:W4:Y:S01]  /*3180*/  LDCU UR7, c[0x0][0x38c] ;  /* 0x00007180ff0777ac */ /* 0x000f220008000800 */
[----:B------:R-:W-:Y:S01]  /*3190*/  R2UR UR42, R2 ;  /* 0x00000000022a72ca */ /* 0x000fe200000e0000 */
[----:B------:R-:W-:Y:S01]  /*31a0*/  IMAD.MOV.U32 R10, RZ, RZ, RZ ;  /* 0x000000ffff0a7224 */ /* 0x000fe200078e00ff */
[----:B------:R-:W-:Y:S01]  /*31b0*/  UMOV UR45, URZ ;  /* 0x000000ff002d7c82 */ /* 0x000fe20008000000 */
[----:B------:R-:W-:Y:S01]  /*31c0*/  UMOV UR39, URZ ;  /* 0x000000ff00277c82 */ /* 0x000fe20008000000 */
[----:B--2---:R-:W-:Y:S01]  /*31d0*/  ULEA UR41, UR4, UR41, 0x18 ;  /* 0x0000002904297291 */ /* 0x004fe2000f8ec0ff */
[----:B------:R-:W-:Y:S01]  /*31e0*/  UMOV UR62, 0x0 ;  /* 0x00000000003e7882 */ /* 0x000fe20000000000 */
[----:B------:R-:W-:-:S02]  /*31f0*/  UMOV UR63, 0x4400490 ;  /* 0x04400490003f7882 */ /* 0x000fc40000000000 */
[----:B------:R-:W-:Y:S02]  /*3200*/  UIADD3 UR5, UPT, UPT, UR41, 0x8800, URZ ;  /* 0x0000880029057890 */ /* 0x000fe4000fffe0ff */
[----:B------:R-:W-:Y:S02]  /*3210*/  UIADD3 UR4, UPT, UPT, UR41, 0x10800, URZ ;  /* 0x0001080029047890 */ /* 0x000fe4000fffe0ff */
[----:B---3--:R-:W-:Y:S01]  /*3220*/  UIADD3 UR6, UPT, UPT, UR6, 0x7f, URZ ;  /* 0x0000007f06067890 */ /* 0x008fe2000fffe0ff */
[----:B-1----:R-:W1:Y:S01]  /*3230*/  LDS R0, [UR41+0x120] ;  /* 0x00012029ff007984 */ /* 0x002e620008000800 */
[----:B------:R-:W-:Y:S02]  /*3240*/  USHF.R.U32.HI UR5, URZ, 0x4, UR5 ;  /* 0x00000004ff057899 */ /* 0x000fe40008011605 */
[----:B------:R-:W-:Y:S02]  /*3250*/  USHF.R.S32.HI UR47, URZ, 0x1f, UR6 ;  /* 0x0000001fff2f7899 */ /* 0x000fe40008011406 */
[----:B------:R-:W-:-:S02]  /*3260*/  USHF.R.U32.HI UR4, URZ, 0x4, UR4 ;  /* 0x00000004ff047899 */ /* 0x000fc40008011604 */
[----:B------:R-:W-:Y:S02]  /*3270*/  ULEA.HI UR47, UR47, UR6, URZ, 0x7 ;  /* 0x000000062f2f7291 */ /* 0x000fe4000f8f38ff */
[----:B------:R-:W-:Y:S02]  /*3280*/  ULOP3.LUT UR5, UR5, 0x3fff, URZ, 0xc0, !UPT ;  /* 0x00003fff05057892 */ /* 0x000fe4000f8ec0ff */
[----:B------:R-:W-:Y:S02]  /*3290*/  USHF.R.S32.HI UR47, URZ, 0x7, UR47 ;  /* 0x00000007ff2f7899 */ /* 0x000fe4000801142f */
[----:B------:R-:W-:Y:S02]  /*32a0*/  ULOP3.LUT UR4, UR4, 0x3fff, URZ, 0xc0, !UPT ;  /* 0x00003fff04047892 */ /* 0x000fe4000f8ec0ff */
[----:B------:R-:W-:Y:S01]  /*32b0*/  UISETP.LT.AND UP0, UPT, UR47, 0x1, UPT ;  /* 0x000000012f00788c */ /* 0x000fe2000bf01270 */
[----:B------:R-:W-:Y:S01]  /*32c0*/  UMOV UR60, 0x0 ;  /* 0x00000000003c7882 */ /* 0x000fe20000000000 */
[----:B------:R-:W-:-:S02]  /*32d0*/  UMOV UR61, 0x4400490 ;  /* 0x04400490003d7882 */ /* 0x000fc40000000000 */
[----:B------:R-:W-:Y:S01]  /*32e0*/  USEL UR64, UR47, 0x1, !UP0 ;  /* 0x000000012f407887 */ /* 0x000fe2000c000000 */
[----:B------:R-:W-:Y:S01]  /*32f0*/  UMOV UR58, 0x0 ;  /* 0x00000000003a7882 */ /* 0x000fe20000000000 */
[----:B------:R-:W-:Y:S01]  /*3300*/  UMOV UR59, 0x4400490 ;  /* 0x04400490003b7882 */ /* 0x000fe20000000000 */
[----:B------:R-:W-:Y:S01]  /*3310*/  UMOV UR56, 0x0 ;  /* 0x0000000000387882 */ /* 0x000fe20000000000 */
[----:B------:R-:W-:Y:S01]  /*3320*/  UMOV UR57, 0x4400490 ;  /* 0x0440049000397882 */ /* 0x000fe20000000000 */
[----:B------:R-:W-:Y:S01]  /*3330*/  UMOV UR54, 0x0 ;  /* 0x0000000000367882 */ /* 0x000fe20000000000 */
[----:B------:R-:W-:Y:S01]  /*3340*/  UMOV UR55, 0x4400490 ;  /* 0x0440049000377882 */ /* 0x000fe20000000000 */
[----:B------:R-:W-:Y:S01]  /*3350*/  UMOV UR52, 0x0 ;  /* 0x0000000000347882 */ /* 0x000fe20000000000 */
[----:B------:R-:W-:Y:S01]  /*3360*/  UMOV UR53, 0x4400490 ;  /* 0x0440049000357882 */ /* 0x000fe20000000000 */
[----:B------:R-:W-:Y:S02]  /*3370*/  ULOP3.LUT UR43, UR5, 0x10000, URZ, 0xfc, !UPT ;  /* 0x00010000052b7892 */ /* 0x000fe4000f8efcff */
[----:B------:R-:W-:-:S02]  /*3380*/  ULOP3.LUT UR44, UR4, 0x10000, URZ, 0xfc, !UPT ;  /* 0x00010000042c7892 */ /* 0x000fc4000f8efcff */
[----:B------:R-:W-:Y:S02]  /*3390*/  UIADD3 UR64, UPT, UPT, -UR64, URZ, URZ ;  /* 0x000000ff40407290 */ /* 0x000fe4000fffe1ff */
[----:B----4-:R-:W-:Y:S01]  /*33a0*/  UISETP.GE.AND UP4, UPT, UR7, 0x1, UPT ;  /* 0x000000010700788c */ /* 0x010fe2000bf86270 */
[----:B------:R-:W-:Y:S01]  /*33b0*/  UMOV UR50, 0x0 ;  /* 0x0000000000327882 */ /* 0x000fe20000000000 */
[----:B------:R-:W-:Y:S01]  /*33c0*/  UMOV UR51, 0x4400490 ;  /* 0x0440049000337882 */ /* 0x000fe20000000000 */
[----:B------:R-:W-:Y:S01]  /*33d0*/  UMOV UR48, 0x0 ;  /* 0x0000000000307882 */ /* 0x000fe20000000000 */
[----:B-1----:R-:W-:Y:S01]  /*33e0*/  R2UR UR65, R0 ;  /* 0x00000000004172ca */ /* 0x002fe200000e0000 */
[----:B------:R-:W-:-:S14]  /*33f0*/  UMOV UR49, 0x4400490 ;  /* 0x0440049000317882 */ /* 0x000fdc0000000000 */
.L_x_64:
[----:B------:R-:W-:Y:S02]  /*3400*/  LEA R0, R10, UR41, 0x3 ;  /* 0x000000290a007c11 */ /* 0x000fe4000f8e18ff */
[----:B------:R-:W-:Y:S02]  /*3410*/  SHF.L.U32 R5, R9, 0x1f, RZ ;  /* 0x0000001f09057819 */ /* 0x000fe400000006ff */
[----:B------:R-:W-:Y:S01]  /*3420*/  PLOP3.LUT P0, PT, PT, PT, UP4, 0x80, 0x8 ;  /* 0x000000000008781c */ /* 0x000fe20003f0f048 */
[----:B------:R-:W-:Y:S01]  /*3430*/  VIADD R3, R0, 0x80 ;  /* 0x0000008000037836 */ /* 0x000fe20000000000 */
[----:B-1----:R-:W1:Y:S02]  /*3440*/  SYNCS.PHASECHK.TRANS64.TRYWAIT P1, [R0+URZ+0x70], R5 ;  /* 0x00007005000075a7 */ /* 0x002e6400080211ff */
[----:B-1-3--:R-:W-:Y:S09]  /*3450*/  @!P1 BRA `(.L_x_58) ;  /* 0x0000006400949947 */ /* 0x00aff20003800000 */
.L_x_147:
[----:B------:R-:W-:Y:S01]  /*3460*/  LEA R4, R10, UR41, 0x4 ;  /* 0x000000290a047c11 */ /* 0x000fe2000f8e20ff */
[----:B------:R-:W-:Y:S01]  /*3470*/  @UP4 ULEA UR4, UR39, UR41, 0x3 ;  /* 0x0000002927044291 */ /* 0x000fe2000f8e18ff */
[----:B------:R-:W-:Y:S01]  /*3480*/  PLOP3.LUT P2, PT, PT, PT, PT, 0x80, 0x8 ;  /* 0x000000000008781c */ /* 0x000fe20003f4f070 */
[----:B------:R-:W-:Y:S01]  /*3490*/  ULEA UR46, UR45, UR41, 0x3 ;  /* 0x000000292d2e7291 */ /* 0x000fe2000f8e18ff */
[----:B------:R-:W-:Y:S02]  /*34a0*/  PRMT R3, RZ, 0x654, R3 ;  /* 0x00000654ff037816 */ /* 0x000fe40000000003 */
[----:B-1----:R-:W1:Y:S01]  /*34b0*/  LDS.128 R4, [R4+0x100] ;  /* 0x0001000004047984 */ /* 0x002e620000000c00 */
[----:B------:R-:W-:Y:S02]  /*34c0*/  @P0 SHF.L.U32 R2, R8, 0x1f, RZ ;  /* 0x0000001f08020819 */ /* 0x000fe400000006ff */
[----:B------:R-:W-:Y:S01]  /*34d0*/  SHF.L.U32 R0, R11, 0x1f, RZ ;  /* 0x0000001f0b007819 */ /* 0x000fe200000006ff */
[----:B------:R-:W-:Y:S01]  /*34e0*/  @!PT LDS RZ, [RZ] ;  /* 0x00000000fffff984 */ /* 0x000fe20000000800 */
[----:B------:R-:W-:Y:S01]  /*34f0*/  @!PT LDS RZ, [RZ] ;  /* 0x00000000fffff984 */ /* 0x000fe20000000800 */
[----:B------:R-:W-:Y:S01]  /*3500*/  @!PT LDS RZ, [RZ] ;  /* 0x00000000fffff984 */ /* 0x000fe20000000800 */
[----:B------:R-:W-:Y:S01]  /*3510*/  @!PT LDS RZ, [RZ] ;  /* 0x00000000fffff984 */ /* 0x000fe20000000800 */
[----:B------:R2:W-:Y:S06]  /*3520*/  MEMBAR.ALL.CTA ;  /* 0x0000000000007992 */ /* 0x0005ec0000008000 */
[----:B--2---:R-:W2:Y:S02]  /*3530*/  FENCE.VIEW.ASYNC.S ;  /* 0x00000000000073c6 */ /* 0x004ea40000000000 */
[----:B--2---:R2:W-:Y:S01]  /*3540*/  SYNCS.ARRIVE.TRANS64.RED.A1T0 RZ, [R3+URZ], RZ ;  /* 0x000000ff03ff79a7 */ /* 0x0045e200081004ff */
[----:B------:R2:W3:Y:S01]  /*3550*/  @P0 SYNCS.PHASECHK.TRANS64.TRYWAIT P2, [UR4], R2 ;  /* 0x00000002ff0005a7 */ /* 0x0004e20008041104 */
[----:B------:R-:W-:Y:S01]  /*3560*/  ULEA.HI UR4, UR45, UR45, URZ, 0x1 ;  /* 0x0000002d2d047291 */ /* 0x000fe2000f8f08ff */
[----:B-1----:R-:W-:-:S03]  /*3570*/  LOP3.LUT P1, RZ, R6, 0x1, RZ, 0xc0, !PT ;  /* 0x0000000106ff7812 */ /* 0x002fc6000782c0ff */
[----:B------:R-:W-:Y:S02]  /*3580*/  USHF.L.U32 UR5, UR4, 0x7, URZ ;  /* 0x0000000704057899 */ /* 0x000fe400080006ff */
[----:B------:R-:W-:Y:S02]  /*3590*/  ULOP3.LUT UR36, UR4, 0xffe, URZ, 0xc0, !UPT ;  /* 0x00000ffe04247892 */ /* 0x000fe4000f8ec0ff */
[----:B------:R-:W-:Y:S02]  /*35a0*/  ULOP3.LUT UR4, UR5, 0xffffff00, URZ, 0xc0, !UPT ;  /* 0xffffff0005047892 */ /* 0x000fe4000f8ec0ff */
[----:B------:R-:W-:Y:S02]  /*35b0*/  UIADD3 UR36, UPT, UPT, -UR36, UR45, URZ ;  /* 0x0000002d24247290 */ /* 0x000fe4000fffe1ff */
[----:B------:R-:W-:Y:S01]  /*35c0*/  UIADD3 UR4, UPT, UPT, UR65, UR4, URZ ;  /* 0x0000000441047290 */ /* 0x000fe2000fffe0ff */
[----:B------:R-:W1:Y:S03]  /*35d0*/  SYNCS.PHASECHK.TRANS64.TRYWAIT P0, [UR46+0xb0], R0 ;  /* 0x0000b000ff0075a7 */ /* 0x000e66000800112e */
[----:B------:R-:W-:Y:S01]  /*35e0*/  ULEA UR36, UR36, UR4, 0x14 ;  /* 0x0000000424247291 */ /* 0x000fe2000f8ea0ff */
[----:B-123--:R-:W-:Y:S11]  /*35f0*/  @!P0 BRA `(.L_x_59) ;  /* 0x0000006400408947 */ /* 0x00eff60003800000 */
.L_x_149:
[----:B------:R-:W-:Y:S01]  /*3600*/  IADD3 R10, PT, PT, R10, 0x1, RZ ;  /* 0x000000010a0a7810 */ /* 0x000fe20007ffe0ff */
[----:B------:R-:W-:Y:S06]  /*3610*/  BRA.U !UP4, `(.L_x_60) ;  /* 0x000000050c107547 */ /* 0x000fec000b800000 */
[----:B------:R-:W-:Y:S01]  /*3620*/  UPLOP3.LUT UP2, UPT, UPT, UPT, UPT, 0x40, 0x4 ;  /* 0x000000000004789c */ /* 0x000fe20003f4e870 */
[----:B------:R-:W-:Y:S01]  /*3630*/  UMOV UR38, UR64 ;  /* 0x0000004000267c82 */ /* 0x000fe20008000000 */
[----:B------:R-:W-:Y:S01]  /*3640*/  UMOV UR37, UR47 ;  /* 0x0000002f00257c82 */ /* 0x000fe20008000000 */
[----:B------:R-:W-:-:S08]  /*3650*/  UMOV UR5, UR39 ;  /* 0x0000002700057c82 */ /* 0x000fd00008000000 */
.L_x_63:
[----:B------:R-:W-:Y:S02]  /*3660*/  UIADD3 UR38, UPT, UPT, UR38, 0x1, URZ ;  /* 0x0000000126267890 */ /* 0x000fe4000fffe0ff */
[----:B------:R-:W-:Y:S02]  /*3670*/  ULEA UR7, UR5, UR41, 0x3 ;  /* 0x0000002905077291 */ /* 0x000fe4000f8e18ff */
[----:B------:R-:W-:Y:S01]  /*3680*/  UISETP.NE.AND UP3, UPT, UR38, URZ, UPT ;  /* 0x000000ff2600728c */ /* 0x000fe2000bf65270 */
[----:B--23--:R-:W-:Y:S10]  /*3690*/  @P2 BRA `(.L_x_61) ;  /* 0x00000000000c2947 */ /* 0x00cff40003800000 */
[----:B-1----:R-:W-:Y:S04]  /*36a0*/  SHF.L.U32 R3, R8, 0x1f, RZ ;  /* 0x0000001f08037819 */ /* 0x002fe800000006ff */
[----:B------:R-:W1:Y:S02]  /*36b0*/  SYNCS.PHASECHK.TRANS64.TRYWAIT P0, [UR7], R3 ;  /* 0x00000003ff0075a7 */ /* 0x000e640008001107 */
[----:B-1----:R-:W-:Y:S05]  /*36c0*/  @!P0 BRA `(.L_x_62) ;  /* 0x0000006400248947 */ /* 0x002fea0003800000 */
.L_x_61:
[----:B------:R-:W-:Y:S01]  /*36d0*/  UISETP.NE.AND UP0, UPT, UR37, 0x1, UPT ;  /* 0x000000012500788c */ /* 0x000fe2000bf05270 */
[----:B------:R-:W-:Y:S01]  /*36e0*/  PLOP3.LUT P2, PT, PT, PT, PT, 0x80, 0x8 ;  /* 0x000000000008781c */ /* 0x000fe20003f4f070 */
[----:B------:R-:W-:Y:S02]  /*36f0*/  UIADD3 UR4, UPT, UPT, UR5, 0x1, URZ ;  /* 0x0000000105047890 */ /* 0x000fe4000fffe0ff */
[----:B------:R-:W-:Y:S02]  /*3700*/  UIADD3 UR40, UPT, UPT, UR7, 0x10, URZ ;  /* 0x0000001007287890 */ /* 0x000fe4000fffe0ff */
[----:B------:R-:W-:Y:S01]  /*3710*/  UISETP.NE.AND UP1, UPT, UR4, 0x2, UPT ;  /* 0x000000020400788c */ /* 0x000fe2000bf25270 */
[----:B------:R-:W-:Y:S01]  /*3720*/  PLOP3.LUT P0, PT, PT, PT, UP0, 0x80, 0x8 ;  /* 0x000000000008781c */ /* 0x000fe20003f0f008 */
[----:B------:R-:W-:Y:S02]  /*3730*/  UIADD3 UR37, UPT, UPT, UR37, -0x1, URZ ;  /* 0xffffffff25257890 */ /* 0x000fe4000fffe0ff */
[----:B------:R-:W-:Y:S02]  /*3740*/  USEL UR6, URZ, 0x1, UP1 ;  /* 0x00000001ff067887 */ /* 0x000fe40008800000 */
[----:B------:R-:W-:Y:S01]  /*3750*/  USEL UR39, UR4, URZ, UP1 ;  /* 0x000000ff04277287 */ /* 0x000fe20008800000 */
[----:B------:R-:W-:Y:S01]  /*3760*/  UMOV UR7, 0x40004040 ;  /* 0x4000404000077882 */ /* 0x000fe20000000000 */
[----:B------:R-:W-:Y:S02]  /*3770*/  UMOV UR35, 0x40004040 ;  /* 0x4000404000237882 */ /* 0x000fe40000000000 */
[----:B------:R-:W-:Y:S01]  /*3780*/  @UP0 ULEA UR4, UR39, UR41, 0x3 ;  /* 0x0000002927040291 */ /* 0x000fe2000f8e18ff */
[----:B------:R-:W-:Y:S01]  /*3790*/  LOP3.LUT R8, R8, UR6, RZ, 0x3c, !PT ;  /* 0x0000000608087c12 */ /* 0x000fe2000f8e3cff */
[----:B------:R-:W-:Y:S01]  /*37a0*/  ULEA UR6, UR5, UR44, 0xc ;  /* 0x0000002c05067291 */ /* 0x000fe2000f8e60ff */
[----:B------:R-:W-:Y:S02]  /*37b0*/  UMOV UR33, 0x40004040 ;  /* 0x4000404000217882 */ /* 0x000fe40000000000 */
[----:B-1----:R-:W-:Y:S01]  /*37c0*/  @P0 SHF.L.U32 R0, R8, 0x1f, RZ ;  /* 0x0000001f08000819 */ /* 0x002fe200000006ff */
[----:B------:R-:W-:Y:S02]  /*37d0*/  UIADD3 UR34, UPT, UPT, UR6, 0x2, URZ ;  /* 0x0000000206227890 */ /* 0x000fe4000fffe0ff */
[----:B------:R-:W-:Y:S01]  /*37e0*/  UIADD3 UR30, UPT, UPT, UR6, 0x4, URZ ;  /* 0x00000004061e7890 */ /* 0x000fe2000fffe0ff */
[----:B------:R2:W3:Y:S01]  /*37f0*/  @P0 SYNCS.PHASECHK.TRANS64.TRYWAIT P2, [UR4], R0 ;  /* 0x00000000ff0005a7 */ /* 0x0004e20008041104 */
[----:B------:R-:W-:Y:S02]  /*3800*/  ULEA UR4, UR5, UR43, 0xa ;  /* 0x0000002b05047291 */ /* 0x000fe4000f8e50ff */
[----:B------:R-:W-:Y:S02]  /*3810*/  UIADD3 UR26, UPT, UPT, UR6, 0x6, URZ ;  /* 0x00000006061a7890 */ /* 0x000fe4000fffe0ff */
        /* <DEDUP_REMOVED lines=10> */
[----:B------:R-:W-:Y:S01]  /*38c0*/  UIADD3 UR8, UPT, UPT, UR4, 0x206, URZ ;  /* 0x0000020604087890 */ /* 0x000fe2000fffe0ff */
[----:B------:R-:W-:Y:S01]  /*38d0*/  UMOV UR5, 0x40004040 ;  /* 0x4000404000057882 */ /* 0x000fe20000000000 */
[----:B------:R-:W-:Y:S01]  /*38e0*/  UMOV UR31, 0x40004040 ;  /* 0x40004040001f7882 */ /* 0x000fe20000000000 */
[----:B------:R1:W-:Y:S01]  /*38f0*/  UTCHMMA gdesc[UR4], gdesc[UR6], tmem[UR36], tmem[UR62], idesc[UR63], UP2 ;  /* 0x00ff3e06040075ea */ /* 0x0003e20009000024 */
[----:B------:R-:W-:Y:S01]  /*3900*/  UPLOP3.LUT UP2, UPT, UPT, UPT, UPT, 0x80, 0x8 ;  /* 0x000000000008789c */ /* 0x000fe20003f4f070 */
[----:B------:R2:W-:Y:S01]  /*3910*/  UTCHMMA gdesc[UR32], gdesc[UR34], tmem[UR36], tmem[UR60], idesc[UR61], UPT ;  /* 0x00ff3c22200075ea */ /* 0x0005e2000b800024 */
[----:B------:R-:W-:Y:S01]  /*3920*/  UMOV UR29, 0x40004040 ;  /* 0x40004040001d7882 */ /* 0x000fe20000000000 */
[----:B------:R-:W-:Y:S01]  /*3930*/  UMOV UR27, 0x40004040 ;  /* 0x40004040001b7882 */ /* 0x000fe20000000000 */
        /* <DEDUP_REMOVED lines=12> */
[----:B------:R-:W-:Y:S01]  /*3a00*/  UMOV UR9, 0x40004040 ;  /* 0x4000404000097882 */ /* 0x000fe20000000000 */
[----:B------:R2:W-:Y:S01]  /*3a10*/  UTCHMMA gdesc[UR12], gdesc[UR14], tmem[UR36], tmem[UR50], idesc[UR51], UPT ;  /* 0x00ff320e0c0075ea */ /* 0x0005e2000b800024 */
[----:B------:R2:W-:Y:S01]  /*3a20*/  UTCHMMA gdesc[UR8], gdesc[UR10], tmem[UR36], tmem[UR48], idesc[UR49], UPT ;  /* 0x00ff300a080075ea */ /* 0x0005e2000b800024 */
[----:B------:R2:W-:Y:S01]  /*3a30*/  UTCBAR.MULTICAST [UR40], URZ, UR42 ;  /* 0x000000ff280073e9 */ /* 0x0005e2000800082a */
[----:B-1----:R-:W-:Y:S01]  /*3a40*/  UMOV UR5, UR39 ;  /* 0x0000002700057c82 */ /* 0x002fe20008000000 */
[----:B------:R-:W-:Y:S05]  /*3a50*/  BRA.U UP3, `(.L_x_63) ;  /* 0xfffffffd03007547 */ /* 0x000fea000b83ffff */
.L_x_60:
[----:B------:R-:W-:Y:S01]  /*3a60*/  UIADD3 UR4, UPT, UPT, UR45, 0x1, URZ ;  /* 0x000000012d047890 */ /* 0x000fe2000fffe0ff */
[C---:B------:R-:W-:Y:S01]  /*3a70*/  ISETP.NE.AND P0, PT, R10.reuse, 0x2, PT ;  /* 0x000000020a00780c */ /* 0x040fe20003f05270 */
[----:B------:R-:W-:Y:S02]  /*3a80*/  UIADD3 UR5, UPT, UPT, UR46, 0x90, URZ ;  /* 0x000000902e057890 */ /* 0x000fe4000fffe0ff */
[----:B------:R-:W-:Y:S01]  /*3a90*/  UISETP.NE.AND UP0, UPT, UR4, 0x4, UPT ;  /* 0x000000040400788c */ /* 0x000fe2000bf05270 */
[----:B-12---:R-:W-:Y:S02]  /*3aa0*/  SEL R0, RZ, 0x1, P0 ;  /* 0x00000001ff007807 */ /* 0x006fe40000000000 */
[----:B------:R-:W-:Y:S01]  /*3ab0*/  SEL R10, R10, RZ, P0 ;  /* 0x000000ff0a0a7207 */ /* 0x000fe20000000000 */
[----:B------:R-:W-:Y:S01]  /*3ac0*/  USEL UR6, URZ, 0x1, UP0 ;  /* 0x00000001ff067887 */ /* 0x000fe20008000000 */
[----:B------:R-:W-:Y:S01]  /*3ad0*/  LOP3.LUT R9, R9, R0, RZ, 0x3c, !PT ;  /* 0x0000000009097212 */ /* 0x000fe200078e3cff */
[----:B------:R-:W-:Y:S01]  /*3ae0*/  USEL UR45, UR4, URZ, UP0 ;  /* 0x000000ff042d7287 */ /* 0x000fe20008000000 */
[----:B------:R1:W-:Y:S03]  /*3af0*/  UTCBAR [UR5], URZ ;  /* 0x000000ff050073e9 */ /* 0x0003e600080000ff */
[----:B------:R-:W-:Y:S01]  /*3b00*/  LOP3.LUT R11, R11, UR6, RZ, 0x3c, !PT ;  /* 0x000000060b0b7c12 */ /* 0x000fe2000f8e3cff */
[----:B------:R-:W-:Y:S07]  /*3b10*/  @P1 BRA `(.L_x_64) ;  /* 0xfffffff800381947 */ /* 0x000fee000383ffff */
[----:B------:R-:W2:Y:S01]  /*3b20*/  S2UR UR8, SR_CgaCtaId ;  /* 0x00000000000879c3 */ /* 0x000ea20000008800 */
[----:B------:R-:W-:Y:S01]  /*3b30*/  ELECT P0, URZ, PT ;  /* 0x0000000000ff782f */ /* 0x000fe20003800000 */
[----:B------:R-:W-:Y:S01]  /*3b40*/  IMAD.MOV.U32 R0, RZ, RZ, 0x1 ;  /* 0x00000001ff007424 */ /* 0x000fe200078e00ff */
[----:B------:R-:W-:Y:S01]  /*3b50*/  UIADD3 UR41, UPT, UPT, UR41, 0xb0, URZ ;  /* 0x000000b029297890 */ /* 0x000fe2000fffe0ff */
[----:B------:R-:W-:Y:S01]  /*3b60*/  SHF.L.U32 R3, R11, 0x1f, RZ ;  /* 0x0000001f0b037819 */ /* 0x000fe200000006ff */
[----:B------:R-:W-:-:S03]  /*3b70*/  UMOV UR4, 0x40 ;  /* 0x0000004000047882 */ /* 0x000fc60000000000 */
[----:B------:R-:W-:Y:S01]  /*3b80*/  UVIRTCOUNT.DEALLOC.SMPOOL 0x80 ;  /* 0x000000800000784c */ /* 0x000fe20000000000 */
[----:B--2---:R-:W-:Y:S02]  /*3b90*/  ULEA UR8, UR8, UR4, 0x18 ;  /* 0x0000000408087291 */ /* 0x004fe4000f8ec0ff */
[----:B------:R-:W-:-:S07]  /*3ba0*/  ULEA UR4, UR45, UR41, 0x3 ;  /* 0x000000292d047291 */ /* 0x000fce000f8e18ff */
[----:B------:R2:W-:Y:S02]  /*3bb0*/  @P0 STS.U8 [UR8+0x1c], R0 ;  /* 0x00001c00ff000988 */ /* 0x0005e40008000008 */
[----:B------:R-:W4:Y:S02]  /*3bc0*/  SYNCS.PHASECHK.TRANS64.TRYWAIT P0, [UR4], R3 ;  /* 0x00000003ff0075a7 */ /* 0x000f240008001104 */
[----:B--2-4-:R-:W-:Y:S05]  /*3bd0*/  @!P0 BRA `(.L_x_65) ;  /* 0x0000005c00f88947 */ /* 0x014fea0003800000 */
.L_x_152:
[----:B------:R-:W-:-:S04]  /*3be0*/  UIADD3 UR4, UPT, UPT, UR45, 0x1, URZ ;  /* 0x000000012d047890 */ /* 0x000fc8000fffe0ff */
[----:B------:R-:W-:-:S04]  /*3bf0*/  UISETP.NE.AND UP0, UPT, UR4, 0x4, UPT ;  /* 0x000000040400788c */ /* 0x000fc8000bf05270 */
[----:B------:R-:W-:Y:S02]  /*3c00*/  USEL UR6, URZ, 0x1, UP0 ;  /* 0x00000001ff067887 */ /* 0x000fe40008000000 */
[----:B------:R-:W-:-:S04]  /*3c10*/  USEL UR4, UR4, URZ, UP0 ;  /* 0x000000ff04047287 */ /* 0x000fc80008000000 */
[----:B-1----:R-:W-:Y:S01]  /*3c20*/  ULEA UR5, UR4, UR41, 0x3 ;  /* 0x0000002904057291 */ /* 0x002fe2000f8e18ff */
[----:B------:R-:W-:-:S04]  /*3c30*/  LOP3.LUT R2, R11, UR6, RZ, 0x3c, !PT ;  /* 0x000000060b027c12 */ /* 0x000fc8000f8e3cff */
[----:B--2---:R-:W-:-:S04]  /*3c40*/  SHF.L.U32 R3, R2, 0x1f, RZ ;  /* 0x0000001f02037819 */ /* 0x004fc800000006ff */
[----:B------:R-:W1:Y:S02]  /*3c50*/  SYNCS.PHASECHK.TRANS64.TRYWAIT P0, [UR5], R3 ;  /* 0x00000003ff0075a7 */ /* 0x000e640008001105 */
[----:B-1----:R-:W-:Y:S05]  /*3c60*/  @!P0 BRA `(.L_x_66) ;  /* 0x0000005c00ec8947 */ /* 0x002fea0003800000 */
.L_x_154:
[----:B------:R-:W-:-:S04]  /*3c70*/  UIADD3 UR4, UPT, UPT, UR4, 0x1, URZ ;  /* 0x0000000104047890 */ /* 0x000fc8000fffe0ff */
[----:B------:R-:W-:-:S04]  /*3c80*/  UISETP.NE.AND UP0, UPT, UR4, 0x4, UPT ;  /* 0x000000040400788c */ /* 0x000fc8000bf05270 */
[----:B------:R-:W-:Y:S02]  /*3c90*/  USEL UR6, URZ, 0x1, UP0 ;  /* 0x00000001ff067887 */ /* 0x000fe40008000000 */
[----:B------:R-:W-:-:S04]  /*3ca0*/  USEL UR4, UR4, URZ, UP0 ;  /* 0x000000ff04047287 */ /* 0x000fc80008000000 */
[----:B------:R-:W-:Y:S01]  /*3cb0*/  ULEA UR5, UR4, UR41, 0x3 ;  /* 0x0000002904057291 */ /* 0x000fe2000f8e18ff */
[----:B------:R-:W-:-:S04]  /*3cc0*/  LOP3.LUT R2, R2, UR6, RZ, 0x3c, !PT ;  /* 0x0000000602027c12 */ /* 0x000fc8000f8e3cff */
[----:B-1----:R-:W-:-:S04]  /*3cd0*/  SHF.L.U32 R3, R2, 0x1f, RZ ;  /* 0x0000001f02037819 */ /* 0x002fc800000006ff */
[----:B------:R-:W1:Y:S02]  /*3ce0*/  SYNCS.PHASECHK.TRANS64.TRYWAIT P0, [UR5], R3 ;  /* 0x00000003ff0075a7 */ /* 0x000e640008001105 */
[----:B-1----:R-:W-:Y:S05]  /*3cf0*/  @!P0 BRA `(.L_x_67) ;  /* 0x0000005c00e08947 */ /* 0x002fea0003800000 */
.L_x_156:
[----:B------:R-:W-:-:S04]  /*3d00*/  UIADD3 UR4, UPT, UPT, UR4, 0x1, URZ ;  /* 0x0000000104047890 */ /* 0x000fc8000fffe0ff */
[----:B------:R-:W-:-:S04]  /*3d10*/  UISETP.NE.AND UP0, UPT, UR4, 0x4, UPT ;  /* 0x000000040400788c */ /* 0x000fc8000bf05270 */
[----:B------:R-:W-:Y:S02]  /*3d20*/  USEL UR5, URZ, 0x1, UP0 ;  /* 0x00000001ff057887 */ /* 0x000fe40008000000 */
[----:B------:R-:W-:-:S04]  /*3d30*/  USEL UR4, UR4, URZ, UP0 ;  /* 0x000000ff04047287 */ /* 0x000fc80008000000 */
[----:B------:R-:W-:Y:S01]  /*3d40*/  ULEA UR4, UR4, UR41, 0x3 ;  /* 0x0000002904047291 */ /* 0x000fe2000f8e18ff */
[----:B-1----:R-:W-:-:S04]  /*3d50*/  LOP3.LUT R3, R2, UR5, RZ, 0x3c, !PT ;  /* 0x0000000502037c12 */ /* 0x002fc8000f8e3cff */
[----:B------:R-:W-:-:S04]  /*3d60*/  SHF.L.U32 R3, R3, 0x1f, RZ ;  /* 0x0000001f03037819 */ /* 0x000fc800000006ff */
[----:B------:R-:W1:Y:S02]  /*3d70*/  SYNCS.PHASECHK.TRANS64.TRYWAIT P0, [UR4], R3 ;  /* 0x00000003ff0075a7 */ /* 0x000e640008001104 */
[----:B-1----:R-:W-:Y:S05]  /*3d80*/  @!P0 BRA `(.L_x_68) ;  /* 0x0000005c00d48947 */ /* 0x002fea0003800000 */
.L_x_158:
[----:B------:R-:W-:Y:S01]  /*3d90*/  NOP ;  /* 0x0000000000007918 */ /* 0x000fe20000000000 */
[----:B-1----:R-:W1:Y:S01]  /*3da0*/  LDS R0, [UR8+0x14] ;  /* 0x00001408ff007984 */ /* 0x002e620008000800 */
[----:B------:R-:W-:Y:S01]  /*3db0*/  ULOP3.LUT UR4, UR65, 0xffff, URZ, 0xc0, !UPT ;  /* 0x0000ffff41047892 */ /* 0x000fe2000f8ec0ff */
[----:B------:R-:W-:Y:S01]  /*3dc0*/  UMOV UR5, 0xffff ;  /* 0x0000ffff00057882 */ /* 0x000fe20000000000 */
[----:B------:R-:W-:Y:S02]  /*3dd0*/  UMOV UR6, 0x1 ;  /* 0x0000000100067882 */ /* 0x000fe40000000000 */
[----:B------:R-:W-:-:S04]  /*3de0*/  USHF.R.U32.HI UR4, URZ, 0x5, UR4 ;  /* 0x00000005ff047899 */ /* 0x000fc80008011604 */
[----:B------:R-:W-:Y:S02]  /*3df0*/  USHF.L.U32 UR5, UR5, UR4, URZ ;  /* 0x0000000405057299 */ /* 0x000fe400080006ff */
[----:B------:R-:W-:-:S04]  /*3e00*/  USHF.L.U32 UR4, UR6, UR4, URZ ;  /* 0x0000000406047299 */ /* 0x000fc800080006ff */
[----:B-1----:R-:W-:-:S04]  /*3e10*/  LOP3.LUT R0, R0, UR5, RZ, 0xc0, !PT ;  /* 0x0000000500007c12 */ /* 0x002fc8000f8ec0ff */
[----:B------:R-:W-:-:S13]  /*3e20*/  ISETP.NE.AND P0, PT, R0, UR5, PT ;  /* 0x0000000500007c0c */ /* 0x000fda000bf05270 */
[----:B------:R-:W-:Y:S05]  /*3e30*/  @P0 BRA `(.L_x_69) ;  /* 0x0000000000580947 */ /* 0x000fea0003800000 */
[----:B------:R-:W1:Y:S02]  /*3e40*/  LDS R0, [UR8+0x18] ;  /* 0x00001808ff007984 */ /* 0x000e640008000800 */
[----:B-1----:R-:W-:-:S04]  /*3e50*/  LOP3.LUT R0, R0, UR4, RZ, 0xc0, !PT ;  /* 0x0000000400007c12 */ /* 0x002fc8000f8ec0ff */
[----:B------:R-:W-:-:S13]  /*3e60*/  ISETP.NE.AND P0, PT, R0, UR4, PT ;  /* 0x0000000400007c0c */ /* 0x000fda000bf05270 */
[----:B------:R-:W-:Y:S05]  /*3e70*/  @P0 BRA `(.L_x_70) ;  /* 0x00000000003c0947 */ /* 0x000fea0003800000 */
[----:B------:R-:W1:Y:S01]  /*3e80*/  S2R R2, SR_LANEID ;  /* 0x0000000000027919 */ /* 0x000e620000000000 */
[----:B------:R-:W-:Y:S01]  /*3e90*/  ULOP3.LUT UR5, URZ, UR5, URZ, 0x33, !UPT ;  /* 0x00000005ff057292 */ /* 0x000fe2000f8e33ff */
[----:B------:R-:W-:Y:S01]  /*3ea0*/  LOP3.LUT R4, RZ, UR4, RZ, 0x33, !PT ;  /* 0x00000004ff047c12 */ /* 0x000fe2000f8e33ff */
[----:B------:R-:W-:Y:S02]  /*3eb0*/  VOTEU.ANY UR4, UPT, PT ;  /* 0x0000000000047886 */ /* 0x000fe400038e0100 */
[----:B------:R-:W-:Y:S01]  /*3ec0*/  UFLO.U32 UR4, UR4 ;  /* 0x00000004000472bd */ /* 0x000fe200080e0000 */
[----:B------:R-:W2:Y:S01]  /*3ed0*/  REDUX UR6, R4 ;  /* 0x00000000040673c4 */ /* 0x000ea20000000000 */
[----:B------:R-:W-:-:S06]  /*3ee0*/  IMAD.U32 R0, RZ, RZ, UR5 ;  /* 0x00000005ff007e24 */ /* 0x000fcc000f8e00ff */
[----:B------:R4:W-:Y:S01]  /*3ef0*/  UTCATOMSWS.AND URZ, UR5 ;  /* 0x0000000500ff79e3 */ /* 0x0009e20008000000 */
[----:B------:R-:W3:Y:S01]  /*3f00*/  REDUX UR7, R0 ;  /* 0x00000000000773c4 */ /* 0x000ee20000000000 */
[----:B-1----:R-:W-:Y:S01]  /*3f10*/  ISETP.EQ.U32.AND P0, PT, R2, UR4, PT ;  /* 0x0000000402007c0c */ /* 0x002fe2000bf02070 */
[----:B--2---:R-:W-:Y:S01]  /*3f20*/  IMAD.U32 R2, RZ, RZ, UR6 ;  /* 0x00000006ff027e24 */ /* 0x004fe2000f8e00ff */
[----:B---3--:R-:W-:-:S11]  /*3f30*/  MOV R3, UR7 ;  /* 0x0000000700037c02 */ /* 0x008fd60008000f00 */
[----:B------:R4:W-:Y:S04]  /*3f40*/  @P0 ATOMS.AND RZ, [UR8+0x14], R3 ;  /* 0x00001403ffff098c */ /* 0x0009e8000a800008 */
[----:B------:R4:W-:Y:S01]  /*3f50*/  @P0 ATOMS.AND RZ, [UR8+0x18], R2 ;  /* 0x00001802ffff098c */ /* 0x0009e2000a800008 */
[----:B------:R-:W-:Y:S05]  /*3f60*/  BRA `(.L_x_71) ;  /* 0x0000000000147947 */ /* 0x000fea0003800000 */
.L_x_70:
[----:B------:R-:W-:Y:S02]  /*3f70*/  MOV R2, 0x3f90 ;  /* 0x00003f9000027802 */ /* 0x000fe40000000f00 */
[----:B---3-5:R-:W-:Y:S05]  /*3f80*/  CALL.REL.NOINC `($__internal_0_$__cuda_sm10x_tcgen05_guardrail_trap_col_being_dealloced_not_returned_by_alloc) ;  /* 0x0000006000bc7944 */ /* 0x028fea0003c00000 */
[----:B------:R-:W-:Y:S05]  /*3f90*/  BRA `(.L_x_71) ;  /* 0x0000000000087947 */ /* 0x000fea0003800000 */
.L_x_69:
[----:B------:R-:W-:Y:S02]  /*3fa0*/  MOV R2, 0x3fc0 ;  /* 0x00003fc000027802 */ /* 0x000fe40000000f00 */
[----:B---3-5:R-:W-:Y:S05]  /*3fb0*/  CALL.REL.NOINC `($__internal_2_$__cuda_sm10x_tcgen05_guardrail_trap_unallocated_columns_being_dealloced) ;  /* 0x0000006000c87944 */ /* 0x028fea0003c00000 */
.L_x_71:
[----:B------:R-:W-:Y:S01]  /*3fc0*/  NOP ;  /* 0x0000000000007918 */ /* 0x000fe20000000000 */
[----:B----4-:R-:W-:Y:S05]  /*3fd0*/  EXIT ;  /* 0x000000000000794d */ /* 0x010fea0003800000 */
.L_x_53:
[----:B------:R-:W-:-:S09]  /*3fe0*/  UISETP.NE.OR UP0, UPT, UR17, 0x3, !UP3 ;  /* 0x000000031100788c */ /* 0x000fd2000df05670 */
[----:B------:R-:W-:Y:S05]  /*3ff0*/  BRA.U UP0, `(.L_x_72) ;  /* 0x0000001100547547 */ /* 0x000fea000b800000 */
[----:B------:R-:W1:Y:S01]  /*4000*/  LDCU UR31, c[0x0][0x370] ;  /* 0x00006e00ff1f77ac */ /* 0x000e620008000800 */
[----:B------:R-:W2:Y:S01]  /*4010*/  LDC.64 R16, c[0x0][0x348] ;  /* 0x0000d200ff107b82 */ /* 0x000ea20000000a00 */
[----:B------:R-:W-:Y:S02]  /*4020*/  HFMA2 R13, -RZ, RZ, 0, 0 ;  /* 0x00000000ff0d7431 */ /* 0x000fe400000001ff */
[----:B------:R-:W-:Y:S01]  /*4030*/  IMAD.MOV.U32 R15, RZ, RZ, 0x1 ;  /* 0x00000001ff0f7424 */ /* 0x000fe200078e00ff */
[----:B------:R-:W1:Y:S01]  /*4040*/  LDCU.128 UR48, c[0x0][0xb10] ;  /* 0x00016200ff3077ac */ /* 0x000e620008000c00 */
[----:B------:R-:W-:Y:S01]  /*4050*/  IMAD.MOV.U32 R14, RZ, RZ, RZ ;  /* 0x000000ffff0e7224 */ /* 0x000fe200078e00ff */
[----:B------:R-:W-:Y:S01]  /*4060*/  MOV R7, 0x2000 ;  /* 0x0000200000077802 */ /* 0x000fe20000000f00 */
[----:B------:R-:W3:Y:S01]  /*4070*/  LDCU UR30, c[0x0][0x374] ;  /* 0x00006e80ff1e77ac */ /* 0x000ee20008000800 */
[----:B------:R-:W4:Y:S01]  /*4080*/  LDC.64 R2, c[0x0][0x888] ;  /* 0x00022200ff027b82 */ /* 0x000f220000000a00 */
[----:B------:R-:W3:Y:S01]  /*4090*/  LDCU UR15, c[0x0][0xb0c] ;  /* 0x00016180ff0f77ac */ /* 0x000ee20008000800 */
[----:B------:R-:W2:Y:S06]  /*40a0*/  LDCU UR41, c[0x0][0xb20] ;  /* 0x00016400ff2977ac */ /* 0x000eac0008000800 */
[----:B------:R-:W4:Y:S01]  /*40b0*/  LDC.64 R4, c[0x0][0x890] ;  /* 0x00022400ff047b82 */ /* 0x000f220000000a00 */
[----:B------:R-:W2:Y:S01]  /*40c0*/  LDCU UR4, c[0x0][0xb30] ;  /* 0x00016600ff0477ac */ /* 0x000ea20008000800 */
[----:B------:R-:W-:Y:S01]  /*40d0*/  UMOV UR21, 0x400 ;  /* 0x0000040000157882 */ /* 0x000fe20000000000 */
[----:B-1----:R-:W-:-:S02]  /*40e0*/  UIMAD.WIDE.U32 UR6, UR31, UR48, URZ ;  /* 0x000000301f0672a5 */ /* 0x002fc4000f8e00ff */
[----:B---3--:R-:W-:Y:S02]  /*40f0*/  UIMAD.WIDE.U32 UR8, UR30, UR51, URZ ;  /* 0x000000331e0872a5 */ /* 0x008fe4000f8e00ff */
[----:B------:R-:W-:Y:S02]  /*4100*/  ULEA UR21, UR47, UR21, 0x18 ;  /* 0x000000152f157291 */ /* 0x000fe4000f8ec0ff */
[----:B------:R-:W-:Y:S02]  /*4110*/  UPLOP3.LUT UP3, UPT, UPT, UPT, UPT, 0x40, 0x4 ;  /* 0x000000000004789c */ /* 0x000fe40003f6e870 */
[----:B------:R-:W-:Y:S01]  /*4120*/  UIADD3 UR37, UPT, UPT, UR21, 0x38, URZ ;  /* 0x0000003815257890 */ /* 0x000fe2000fffe0ff */
[----:B------:R-:W-:Y:S01]  /*4130*/  UMOV UR6, UR7 ;  /* 0x0000000700067c82 */ /* 0x000fe20008000000 */
[----:B------:R-:W-:Y:S01]  /*4140*/  UMOV UR38, UR9 ;  /* 0x0000000900267c82 */ /* 0x000fe20008000000 */
[----:B------:R-:W-:Y:S02]  /*4150*/  UISETP.GE.AND UP0, UPT, UR42, 0x1, UPT ;  /* 0x000000012a00788c */ /* 0x000fe4000bf06270 */
[----:B------:R-:W-:Y:S01]  /*4160*/  UISETP.NE.AND UP4, UPT, UR42, 0x1, UPT ;  /* 0x000000012a00788c */ /* 0x000fe2000bf85270 */
[----:B------:R-:W1:Y:S01]  /*4170*/  LDCU.64 UR22, c[0x0][0xb28] ;  /* 0x00016500ff1677ac */ /* 0x000e620008000a00 */
[----:B------:R-:W-:-:S02]  /*4180*/  UISETP.NE.AND UP6, UPT, UR15, 0x1, UPT ;  /* 0x000000010f00788c */ /* 0x000fc4000bfc5270 */
[----:B------:R-:W-:Y:S02]  /*4190*/  UISETP.NE.AND UP5, UPT, UR50, 0x1, UPT ;  /* 0x000000013200788c */ /* 0x000fe4000bfa5270 */
[----:B------:R-:W-:Y:S02]  /*41a0*/  UIADD3 UR33, UPT, UPT, UR21, 0x20, URZ ;  /* 0x0000002015217890 */ /* 0x000fe4000fffe0ff */
[----:B------:R-:W-:Y:S02]  /*41b0*/  UIADD3 UR25, UPT, UPT, UR21, 0x28, URZ ;  /* 0x0000002815197890 */ /* 0x000fe4000fffe0ff */
[----:B------:R-:W-:Y:S02]  /*41c0*/  UIADD3 UR17, UPT, UPT, UR21, 0x30, URZ ;  /* 0x0000003015117890 */ /* 0x000fe4000fffe0ff */
[----:B------:R-:W-:Y:S02]  /*41d0*/  UPRMT UR37, UR47, 0x654, UR37 ;  /* 0x000006542f257896 */ /* 0x000fe40008000025 */
[----:B------:R-:W-:-:S02]  /*41e0*/  USHF.R.U32.HI UR39, URZ, UR49, UR6 ;  /* 0x00000031ff277299 */ /* 0x000fc40008011606 */
[----:B--2---:R-:W-:Y:S02]  /*41f0*/  USHF.R.U32.HI UR38, URZ, UR41, UR38 ;  /* 0x00000029ff267299 */ /* 0x004fe40008011626 */
[----:B------:R-:W-:-:S11]  /*4200*/  UISETP.NE.AND UP2, UPT, UR4, 0x1, UPT ;  /* 0x000000010400788c */ /* 0x000fd6000bf45270 */
.L_x_83:
[C---:B------:R-:W-:Y:S02]  /*4210*/  LEA R12, R14.reuse, UR21, 0x3 ;  /* 0x000000150e0c7c11 */ /* 0x040fe4000f8e18ff */
[----:B------:R-:W-:Y:S02]  /*4220*/  SHF.L.U32 R9, R13, 0x1f, RZ ;  /* 0x0000001f0d097819 */ /* 0x000fe400000006ff */
[----:B------:R-:W-:Y:S02]  /*4230*/  LEA R10, R14, UR21, 0x4 ;  /* 0x000000150e0a7c11 */ /* 0x000fe4000f8e20ff */
[----:B--2---:R-:W2:Y:S02]  /*4240*/  SYNCS.PHASECHK.TRANS64.TRYWAIT P0, [R12+URZ+0x70], R9 ;  /* 0x000070090c0075a7 */ /* 0x004ea400080011ff */
[----:B--2---:R-:W-:Y:S05]  /*4250*/  @!P0 BRA `(.L_x_73) ;  /* 0x0000005800b88947 */ /* 0x004fea0003800000 */
.L_x_159:
[----:B--2---:R-:W2:Y:S01]  /*4260*/  LDS.128 R8, [R10+0x100] ;  /* 0x000100000a087984 */ /* 0x004ea20000000c00 */
[----:B------:R-:W-:Y:S01]  /*4270*/  UISETP.GE.AND UP0, UPT, UR42, 0x1, UPT ;  /* 0x000000012a00788c */ /* 0x000fe2000bf06270 */
[----:B------:R-:W-:Y:S01]  /*4280*/  @!PT LDS RZ, [RZ] ;  /* 0x00000000fffff984 */ /* 0x000fe20000000800 */
[----:B------:R-:W-:Y:S01]  /*4290*/  @!PT LDS RZ, [RZ] ;  /* 0x00000000fffff984 */ /* 0x000fe20000000800 */
[----:B------:R-:W-:Y:S01]  /*42a0*/  @!PT LDS RZ, [RZ] ;  /* 0x00000000fffff984 */ /* 0x000fe20000000800 */
[----:B------:R-:W-:Y:S01]  /*42b0*/  @!PT LDS RZ, [RZ] ;  /* 0x00000000fffff984 */ /* 0x000fe20000000800 */
[----:B------:R3:W-:Y:S06]  /*42c0*/  MEMBAR.ALL.CTA ;  /* 0x0000000000007992 */ /* 0x0007ec0000008000 */
[----:B---3--:R-:W3:Y:S01]  /*42d0*/  FENCE.VIEW.ASYNC.S ;  /* 0x00000000000073c6 */ /* 0x008ee20000000000 */
[----:B--2---:R-:W-:Y:S11]  /*42e0*/  LOP3.LUT P0, RZ, R10, 0x1, RZ, 0xc0, !PT ;  /* 0x000000010aff7812 */ /* 0x004ff6000780c0ff */
[----:B------:R-:W-:Y:S02]  /*42f0*/  @!UPT UIADD3 URZ, UPT, UPT, URZ, URZ, URZ ;  /* 0x000000fffffff290 */ /* 0x000fe4000fffe0ff */
[----:B---3--:R-:W-:Y:S01]  /*4300*/  VOTEU.ANY UP1, P0 ;  /* 0x0000000000ff7886 */ /* 0x008fe20000020100 */
[----:B------:R-:W-:Y:S11]  /*4310*/  PLOP3.LUT P0, PT, PT, PT, UP1, 0x80, 0x8 ;  /* 0x000000000008781c */ /* 0x000ff60003f0f018 */
[----:B------:R-:W-:Y:S02]  /*4320*/  @!UPT UIADD3 URZ, UPT, UPT, URZ, URZ, URZ ;  /* 0x000000fffffff290 */ /* 0x000fe4000fffe0ff */
[----:B------:R-:W-:Y:S02]  /*4330*/  @P0 SHF.R.U32.HI R0, RZ, 0x10, R9 ;  /* 0x00000010ff000819 */ /* 0x000fe40000011609 */
[----:B------:R-:W-:Y:S02]  /*4340*/  @P0 MOV R6, R8 ;  /* 0x0000000800060202 */ /* 0x000fe40000000f00 */
[----:B------:R-:W-:Y:S01]  /*4350*/  @P0 R2UR UR4, R0 ;  /* 0x00000000000402ca */ /* 0x000fe200000e0000 */
[----:B------:R-:W-:Y:S01]  /*4360*/  VIADD R0, R12, 0x80 ;  /* 0x000000800c007836 */ /* 0x000fe20000000000 */
[----:B------:R-:W-:Y:S02]  /*4370*/  @P0 LOP3.LUT R8, R9, 0xffff, RZ, 0xc0, !PT ;  /* 0x0000ffff09080812 */ /* 0x000fe400078ec0ff */
[----:B------:R-:W-:Y:S02]  /*4380*/  @P0 R2UR UR6, R6 ;  /* 0x00000000060602ca */ /* 0x000fe400000e0000 */
[----:B------:R-:W-:Y:S02]  /*4390*/  PRMT R0, RZ, 0x654, R0 ;  /* 0x00000654ff007816 */ /* 0x000fe40000000000 */
[----:B------:R-:W-:Y:S02]  /*43a0*/  @P0 R2UR UR5, R8 ;  /* 0x00000000080502ca */ /* 0x000fe400000e0000 */
[----:B------:R2:W-:Y:S03]  /*43b0*/  SYNCS.ARRIVE.TRANS64.RED.A1T0 RZ, [R0+URZ], RZ ;  /* 0x000000ff00ff79a7 */ /* 0x0005e600081004ff */
[----:B------:R-:W-:Y:S04]  /*43c0*/  @UP1 UMOV UR29, UR4 ;  /* 0x00000004001d1c82 */ /* 0x000fe80008000000 */
[----:B------:R-:W-:Y:S04]  /*43d0*/  @UP1 UMOV UR14, UR6 ;  /* 0x00000006000e1c82 */ /* 0x000fe80008000000 */
[----:B------:R-:W-:Y:S01]  /*43e0*/  @UP1 UMOV UR13, UR5 ;  /* 0x00000005000d1c82 */ /* 0x000fe20008000000 */
[----:B------:R-:W-:Y:S05]  /*43f0*/  BRA.U !UP0, `(.L_x_74) ;  /* 0x0000000108a47547 */ /* 0x000fea000b800000 */
[----:B------:R-:W-:Y:S02]  /*4400*/  UIMAD.WIDE.U32 UR18, UR13, UR51, URZ ;  /* 0x000000330d1272a5 */ /* 0x000fe4000f8e00ff */
[----:B------:R-:W-:Y:S02]  /*4410*/  UIMAD.WIDE.U32 UR26, UR14, UR48, URZ ;  /* 0x000000300e1a72a5 */ /* 0x000fe4000f8e00ff */
[----:B------:R-:W-:Y:S02]  /*4420*/  USEL UR4, UR30, UR38, !UP5 ;  /* 0x000000261e047287 */ /* 0x000fe4000e800000 */
[----:B------:R-:W-:Y:S02]  /*4430*/  USEL UR7, UR31, UR39, !UP6 ;  /* 0x000000271f077287 */ /* 0x000fe4000f000000 */
[----:B-1----:R-:W-:Y:S02]  /*4440*/  UIMAD.WIDE.U32 UR8, UR4, UR22, URZ ;  /* 0x00000016040872a5 */ /* 0x002fe4000f8e00ff */
[----:B------:R-:W-:Y:S01]  /*4450*/  UIMAD.WIDE.U32 UR10, UR7, UR22, URZ ;  /* 0x00000016070a72a5 */ /* 0x000fe2000f8e00ff */
[----:B------:R-:W-:Y:S02]  /*4460*/  UMOV UR5, UR19 ;  /* 0x0000001300057c82 */ /* 0x000fe40008000000 */
[----:B------:R-:W-:Y:S03]  /*4470*/  USHF.R.U32.HI UR6, URZ, UR41, UR5 ;  /* 0x00000029ff067299 */ /* 0x000fe60008011605 */
[----:B------:R-:W-:Y:S01]  /*4480*/  UMOV UR5, UR27 ;  /* 0x0000001b00057c82 */ /* 0x000fe20008000000 */
[----:B------:R-:W-:Y:S02]  /*4490*/  USEL UR6, UR13, UR6, !UP5 ;  /* 0x000000060d067287 */ /* 0x000fe4000e800000 */
[----:B------:R-:W-:Y:S03]  /*44a0*/  USHF.R.U32.HI UR12, URZ, UR49, UR5 ;  /* 0x00000031ff0c7299 */ /* 0x000fe60008011605 */
[----:B------:R-:W-:Y:S02]  /*44b0*/  UMOV UR5, UR9 ;  /* 0x0000000900057c82 */ /* 0x000fe40008000000 */
[----:B------:R-:W-:Y:S03]  /*44c0*/  @UP4 USHF.R.U32.HI UR4, URZ, UR23, UR5 ;  /* 0x00000017ff044299 */ /* 0x000fe60008011605 */
[----:B------:R-:W-:Y:S01]  /*44d0*/  UMOV UR5, UR11 ;  /* 0x0000000b00057c82 */ /* 0x000fe20008000000 */
[----:B------:R-:W-:Y:S02]  /*44e0*/  UIMAD UR4, UR42, UR4, URZ ;  /* 0x000000042a0472a4 */ /* 0x000fe4000f8e02ff */
[----:B------:R-:W-:Y:S02]  /*44f0*/  @UP4 USHF.R.U32.HI UR7, URZ, UR23, UR5 ;  /* 0x00000017ff074299 */ /* 0x000fe40008011605 */
[----:B------:R-:W-:Y:S02]  /*4500*/  UIMAD.WIDE.U32 UR10, UR6, UR22, URZ ;  /* 0x00000016060a72a5 */ /* 0x000fe4000f8e00ff */
[----:B------:R-:W-:Y:S02]  /*4510*/  USEL UR5, UR14, UR12, !UP6 ;  /* 0x0000000c0e057287 */ /* 0x000fe4000f000000 */
[----:B------:R-:W-:Y:S02]  /*4520*/  UIMAD UR8, UR42, UR7, URZ ;  /* 0x000000072a0872a4 */ /* 0x000fe4000f8e02ff */
[----:B------:R-:W-:Y:S03]  /*4530*/  UISETP.GE.AND UP0, UPT, UR6, UR4, UPT ;  /* 0x000000040600728c */ /* 0x000fe6000bf06270 */
[----:B------:R-:W-:Y:S01]  /*4540*/  UMOV UR4, UR11 ;  /* 0x0000000b00047c82 */ /* 0x000fe20008000000 */
[----:B------:R-:W-:Y:S02]  /*4550*/  UISETP.GE.OR UP0, UPT, UR5, UR8, UP0 ;  /* 0x000000080500728c */ /* 0x000fe40008706670 */
[----:B------:R-:W-:Y:S02]  /*4560*/  USHF.R.U32.HI UR4, URZ, UR23, UR4 ;  /* 0x00000017ff047299 */ /* 0x000fe40008011604 */
[----:B------:R-:W-:Y:S02]  /*4570*/  UIMAD.WIDE.U32 UR8, UR5, UR22, URZ ;  /* 0x00000016050872a5 */ /* 0x000fe4000f8e00ff */
[----:B------:R-:W-:Y:S04]  /*4580*/  USEL UR10, UR6, UR4, !UP4 ;  /* 0x00000004060a7287 */ /* 0x000fe8000e000000 */
[----:B------:R-:W-:Y:S01]  /*4590*/  UIADD3 UR11, UPT, UPT, -UR10, URZ, URZ ;  /* 0x000000ff0a0b7290 */ /* 0x000fe2000fffe1ff */
[----:B------:R-:W-:Y:S02]  /*45a0*/  @!UP0 UMOV UR4, UR9 ;  /* 0x0000000900048c82 */ /* 0x000fe40008000000 */
[----:B------:R-:W-:Y:S02]  /*45b0*/  @!UP0 USHF.R.U32.HI UR4, URZ, UR23, UR4 ;  /* 0x00000017ff048299 */ /* 0x000fe40008011604 */
[----:B------:R-:W-:Y:S02]  /*45c0*/  UIMAD UR8, UR42, UR11, UR6 ;  /* 0x0000000b2a0872a4 */ /* 0x000fe4000f8e0206 */
[----:B------:R-:W-:Y:S04]  /*45d0*/  @!UP0 USEL UR4, UR5, UR4, !UP4 ;  /* 0x0000000405048287 */ /* 0x000fe8000e000000 */
[----:B------:R-:W-:Y:S02]  /*45e0*/  @!UP0 UIMAD UR8, UR7, UR8, UR4 ;  /* 0x00000008070882a4 */ /* 0x000fe4000f8e0204 */
[----:B------:R-:W-:Y:S02]  /*45f0*/  @!UP0 UIADD3 UR9, UPT, UPT, UR10, -UR4, URZ ;  /* 0x800000040a098290 */ /* 0x000fe4000fffe0ff */
[----:B------:R-:W-:Y:S02]  /*4600*/  UIADD3 UR4, UPT, UPT, -UR5, URZ, URZ ;  /* 0x000000ff05047290 */ /* 0x000fe4000fffe1ff */
[----:B------:R-:W-:Y:S02]  /*4610*/  UIADD3 UR7, UPT, UPT, -UR6, URZ, URZ ;  /* 0x000000ff06077290 */ /* 0x000fe4000fffe1ff */
[----:B------:R-:W-:Y:S02]  /*4620*/  @!UP0 UIMAD UR6, UR9, UR42, UR5 ;  /* 0x0000002a090682a4 */ /* 0x000fe4000f8e0205 */
[----:B------:R-:W-:Y:S02]  /*4630*/  UIMAD UR14, UR15, UR4, UR14 ;  /* 0x000000040f0e72a4 */ /* 0x000fe4000f8e020e */
[----:B------:R-:W-:Y:S01]  /*4640*/  UIMAD UR13, UR50, UR7, UR13 ;  /* 0x00000007320d72a4 */ /* 0x000fe2000f8e020d */
[----:B------:R-:W-:Y:S02]  /*4650*/  @!UP0 UMOV UR5, UR8 ;  /* 0x0000000800058c82 */ /* 0x000fe40008000000 */
[----:B------:R-:W-:Y:S02]  /*4660*/  UIMAD UR14, UR5, UR15, UR14 ;  /* 0x0000000f050e72a4 */ /* 0x000fe4000f8e020e */
[----:B------:R-:W-:Y:S11]  /*4670*/  UIMAD UR13, UR6, UR50, UR13 ;  /* 0x00000032060d72a4 */ /* 0x000ff6000f8e020d */
[----:B------:R-:W-:Y:S01]  /*4680*/  @!UPT UIADD3 URZ, UPT, UPT, URZ, URZ, URZ ;  /* 0x000000fffffff290 */ /* 0x000fe2000fffe0ff */
.L_x_74:
[----:B------:R-:W3:Y:S01]  /*4690*/  @!UP2 LDCU.128 UR8, c[0x0][0xb10] ;  /* 0x00016200ff08a7ac */ /* 0x000ee20008000c00 */
[C---:B----4-:R-:W-:Y:S02]  /*46a0*/  ISETP.NE.U32.AND P1, PT, R4.reuse, RZ, PT ;  /* 0x000000ff0400720c */ /* 0x050fe40003f25070 */
[----:B------:R-:W-:Y:S02]  /*46b0*/  ISETP.NE.U32.AND P0, PT, R4, RZ, PT ;  /* 0x000000ff0400720c */ /* 0x000fe40003f05070 */
[C---:B------:R-:W-:Y:S02]  /*46c0*/  ISETP.NE.AND.EX P1, PT, R5.reuse, RZ, PT, P1 ;  /* 0x000000ff0500720c */ /* 0x040fe40003f25310 */
[----:B------:R-:W-:Y:S01]  /*46d0*/  ISETP.NE.AND.EX P0, PT, R5, RZ, PT, P0 ;  /* 0x000000ff0500720c */ /* 0x000fe20003f05300 */
[----:B------:R-:W4:Y:S01]  /*46e0*/  @!UP2 LDCU UR5, c[0x0][0xb0c] ;  /* 0x00016180ff05a7ac */ /* 0x000f220008000800 */
[----:B------:R-:W-:Y:S01]  /*46f0*/  SHF.L.U32 R9, R15, 0x1f, RZ ;  /* 0x0000001f0f097819 */ /* 0x000fe200000006ff */
[----:B------:R-:W-:Y:S02]  /*4700*/  USHF.L.U32 UR35, UR16, 0x6, URZ ;  /* 0x0000000610237899 */ /* 0x000fe400080006ff */
[----:B------:R-:W-:Y:S02]  /*4710*/  USHF.L.U32 UR34, UR20, 0x8, URZ ;  /* 0x0000000814227899 */ /* 0x000fe400080006ff */
[----:B---3--:R-:W-:Y:S07]  /*4720*/  UIMAD.WIDE.U32 UR6, UR14, UR8, URZ ;  /* 0x000000080e0672a5 */ /* 0x008fee000f8e00ff */
[----:B------:R-:W-:Y:S01]  /*4730*/  @!UP2 UMOV UR4, UR7 ;  /* 0x000000070004ac82 */ /* 0x000fe20008000000 */
[----:B----4-:R-:W-:Y:S02]  /*4740*/  @!UP2 UISETP.NE.AND UP0, UPT, UR5, 0x1, UPT ;  /* 0x000000010500a88c */ /* 0x010fe4000bf05270 */
[----:B------:R-:W-:Y:S02]  /*4750*/  @!UP2 USHF.R.U32.HI UR4, URZ, UR9, UR4 ;  /* 0x00000009ff04a299 */ /* 0x000fe40008011604 */
[----:B------:R-:W-:Y:S02]  /*4760*/  UIMAD.WIDE.U32 UR6, UR13, UR11, URZ ;  /* 0x0000000b0d0672a5 */ /* 0x000fe4000f8e00ff */
[----:B------:R-:W-:Y:S02]  /*4770*/  @!UP2 USEL UR8, UR14, UR4, !UP0 ;  /* 0x000000040e08a287 */ /* 0x000fe4000c000000 */
[----:B------:R-:W-:Y:S03]  /*4780*/  @!UP2 UISETP.NE.AND UP0, UPT, UR10, 0x1, UPT ;  /* 0x000000010a00a88c */ /* 0x000fe6000bf05270 */
[----:B------:R-:W-:Y:S02]  /*4790*/  @!UP2 UMOV UR6, UR7 ;  /* 0x000000070006ac82 */ /* 0x000fe40008000000 */
[----:B------:R-:W3:Y:S02]  /*47a0*/  @!UP2 LDCU UR4, c[0x0][0xb20] ;  /* 0x00016400ff04a7ac */ /* 0x000ee40008000800 */
[----:B---3--:R-:W-:Y:S04]  /*47b0*/  @!UP2 USHF.R.U32.HI UR6, URZ, UR4, UR6 ;  /* 0x00000004ff06a299 */ /* 0x008fe80008011606 */
[----:B------:R-:W-:Y:S04]  /*47c0*/  @!UP2 USEL UR6, UR13, UR6, !UP0 ;  /* 0x000000060d06a287 */ /* 0x000fe8000c000000 */
[----:B------:R-:W-:Y:S02]  /*47d0*/  @!UP2 UIADD3 UR4, UPT, UPT, -UR8, UR6, URZ ;  /* 0x000000060804a290 */ /* 0x000fe4000fffe1ff */
[----:B------:R-:W-:Y:S02]  /*47e0*/  @!UP2 UIADD3 UR6, UPT, UPT, UR8, -UR6, URZ ;  /* 0x800000060806a290 */ /* 0x000fe4000fffe0ff */
[----:B------:R-:W-:Y:S02]  /*47f0*/  @!UP2 UIMAD UR14, UR4, UR5, UR14 ;  /* 0x00000005040ea2a4 */ /* 0x000fe4000f8e020e */
[----:B------:R-:W-:Y:S01]  /*4800*/  @!UP2 UIMAD UR13, UR6, UR10, UR13 ;  /* 0x0000000a060da2a4 */ /* 0x000fe2000f8e020d */
[----:B------:R-:W-:Y:S11]  /*4810*/  BRA.U UP3, `(.L_x_75) ;  /* 0x0000000103107547 */ /* 0x000ff6000b800000 */
[----:B--2---:R-:W-:Y:S04]  /*4820*/  MOV R0, UR40 ;  /* 0x0000002800007c02 */ /* 0x004fe80008000f00 */
[----:B------:R-:W-:Y:S04]  /*4830*/  SHF.L.U32 R11, R0, 0x1f, RZ ;  /* 0x0000001f000b7819 */ /* 0x000fe800000006ff */
[----:B------:R-:W2:Y:S02]  /*4840*/  SYNCS.PHASECHK.TRANS64.TRYWAIT P2, [UR21+0x68], R11 ;  /* 0x0000680bff0075a7 */ /* 0x000ea40008041115 */
[----:B--2---:R-:W-:Y:S05]  /*4850*/  @!P2 BRA `(.L_x_76) ;  /* 0x00000054004ca947 */ /* 0x004fea0003800000 */
.L_x_75:
[----:B------:R-:W-:Y:S05]  /*4860*/  @!P1 BRA `(.L_x_77) ;  /* 0x0000000000309947 */ /* 0x000fea0003800000 */
[----:B------:R-:W-:Y:S01]  /*4870*/  ISETP.NE.U32.AND P1, PT, R2, RZ, PT ;  /* 0x000000ff0200720c */ /* 0x000fe20003f25070 */
[----:B------:R-:W3:Y:S01]  /*4880*/  LDCU.64 UR4, c[0x0][0x358] ;  /* 0x00006b00ff0477ac */ /* 0x000ee20008000a00 */
[----:B------:R-:W-:Y:S02]  /*4890*/  IMAD.MOV.U32 R81, RZ, RZ, 0x1 ;  /* 0x00000001ff517424 */ /* 0x000fe400078e00ff */
[----:B------:R-:W-:Y:S11]  /*48a0*/  ISETP.NE.AND.EX P1, PT, R3, RZ, PT, P1 ;  /* 0x000000ff0300720c */ /* 0x000ff60003f25310 */
[----:B------:R-:W-:Y:S02]  /*48b0*/  @!UPT UIADD3 URZ, UPT, UPT, URZ, URZ, URZ ;  /* 0x000000fffffff290 */ /* 0x000fe4000fffe0ff */
[----:B--2---:R-:W2:Y:S01]  /*48c0*/  @P1 LDC.64 R10, c[0x0][0x888] ;  /* 0x00022200ff0a1b82 */ /* 0x004ea20000000a00 */
[----:B------:R-:W-:Y:S04]  /*48d0*/  @P1 IMAD R0, R4, UR36, RZ ;  /* 0x0000002404001c24 */ /* 0x000fe8000f8e02ff */
[----:B--2---:R-:W-:Y:S04]  /*48e0*/  @P1 IMAD.WIDE R10, R0, 0x4, R10 ;  /* 0x00000004000a1825 */ /* 0x004fe800078e020a */
[----:B------:R-:W-:Y:S01]  /*48f0*/  HFMA2 R0, -RZ, RZ, 0, 5.9604644775390625e-08 ;  /* 0x00000001ff007431 */ /* 0x000fe200000001ff */
[----:B---3-5:R3:W5:Y:S04]  /*4900*/  @P1 LDG.E R41, desc[UR4][R10.64] ;  /* 0x000000040a291981 */ /* 0x028768000c1e1900 */
[----:B------:R-:W-:Y:S01]  /*4910*/  @!P1 PRMT R81, R0, 0x7610, R81 ;  /* 0x0000761000519816 */ /* 0x000fe20000000051 */
[----:B---3--:R-:W4:Y:S06]  /*4920*/  @!P1 LDC R41, c[0x0][0x880] ;  /* 0x00022000ff299b82 */ /* 0x008f2c0000000800 */
.L_x_77:
[----:B----45:R-:W-:Y:S01]  /*4930*/  @!P0 FSETP.EQ.AND P1, PT, R41, RZ, PT ;  /* 0x000000ff2900820b */ /* 0x030fe20003f22000 */
[----:B------:R-:W-:Y:S01]  /*4940*/  @!UPT UIADD3 URZ, UPT, UPT, URZ, URZ, URZ ;  /* 0x000000fffffff290 */ /* 0x000fe2000fffe0ff */
[----:B------:R-:W-:Y:S11]  /*4950*/  @!P0 BRA `(.L_x_78) ;  /* 0x0000000000188947 */ /* 0x000ff60003800000 */
[----:B------:R-:W-:Y:S02]  /*4960*/  LOP3.LUT P0, RZ, R81, 0xff, RZ, 0xc0, !PT ;  /* 0x000000ff51ff7812 */ /* 0x000fe4000780c0ff */
[----:B------:R-:W-:Y:S04]  /*4970*/  ISETP.NE.U32.AND P1, PT, R2, RZ, PT ;  /* 0x000000ff0200720c */ /* 0x000fe80003f25070 */
[----:B------:R-:W-:Y:S04]  /*4980*/  ISETP.NE.AND.EX P1, PT, R3, RZ, PT, P1 ;  /* 0x000000ff0300720c */ /* 0x000fe80003f25310 */
[----:B------:R-:W-:Y:S03]  /*4990*/  PLOP3.LUT P1, PT, P1, PT, PT, 0x8, 0x80 ;  /* 0x000000000080781c */ /* 0x000fe60000f2e170 */
[----:B------:R-:W-:Y:S11]  /*49a0*/  @P0 FSETP.EQ.AND P1, PT, R41, RZ, PT ;  /* 0x000000ff2900020b */ /* 0x000ff60003f22000 */
[----:B------:R-:W-:Y:S02]  /*49b0*/  @!UPT UIADD3 URZ, UPT, UPT, URZ, URZ, URZ ;  /* 0x000000fffffff290 */ /* 0x000fe4000fffe0ff */
.L_x_78:
[----:B------:R-:W3:Y:S01]  /*49c0*/  SYNCS.PHASECHK.TRANS64.TRYWAIT P2, [UR21+0x40], R9 ;  /* 0x00004009ff0075a7 */ /* 0x000ee20008041115 */
[----:B------:R-:W-:Y:S04]  /*49d0*/  ELECT P0, URZ, PT ;  /* 0x0000000000ff782f */ /* 0x000fe80003800000 */
[----:B------:R-:W-:Y:S11]  /*49e0*/  PLOP3.LUT P1, PT, P1, P0, PT, 0xf2, 0x2f ;  /* 0x00000000002f781c */ /* 0x000ff60000f21e72 */
[----:B------:R-:W-:Y:S02]  /*49f0*/  @!UPT UIADD3 URZ, UPT, UPT, URZ, URZ, URZ ;  /* 0x000000fffffff290 */ /* 0x000fe4000fffe0ff */
[----:B------:R-:W-:Y:S05]  /*4a00*/  @!P1 IADD3 R8, P0, PT, R16, 0x580, RZ ;  /* 0x0000058010089810 */ /* 0x000fea0007f1e0ff */
[----:B------:R-:W-:Y:S01]  /*4a10*/  @!P1 IMAD.X R6, RZ, RZ, R17, P0 ;  /* 0x000000ffff069224 */ /* 0x000fe200000e0611 */
[----:B---3--:R-:W-:Y:S07]  /*4a20*/  @!P2 BRA `(.L_x_79) ;  /* 0x0000005000f0a947 */ /* 0x008fee0003800000 */
.L_x_162:
[----:B------:R-:W-:Y:S01]  /*4a30*/  @!P1 R2UR UR5, R8 ;  /* 0x00000000080592ca */ /* 0x000fe200000e0000 */
[----:B------:R-:W-:Y:S01]  /*4a40*/  VOTEU.ALL UP0, P1 ;  /* 0x0000000000ff7886 */ /* 0x000fe20000800000 */
[----:B------:R-:W-:Y:S01]  /*4a50*/  @!P1 R2UR UR4, R6 ;  /* 0x00000000060492ca */ /* 0x000fe200000e0000 */
[----:B--2---:R-:W-:Y:S01]  /*4a60*/  @!P1 IMAD.MOV.U32 R0, RZ, RZ, 0x2000 ;  /* 0x00002000ff009424 */ /* 0x004fe200078e00ff */
[----:B------:R-:W-:Y:S01]  /*4a70*/  UMOV UR8, 0x0 ;  /* 0x0000000000087882 */ /* 0x000fe20000000000 */
[----:B------:R-:W-:Y:S01]  /*4a80*/  UMOV UR9, 0x10000000 ;  /* 0x1000000000097882 */ /* 0x000fe20000000000 */
[----:B------:R-:W-:Y:S01]  /*4a90*/  @!UP0 UIADD3 UR32, UPT, UPT, UR21, 0x400, URZ ;  /* 0x0000040015208890 */ /* 0x000fe2000fffe0ff */
[----:B------:R-:W-:Y:S01]  /*4aa0*/  @!P1 IADD3 R8, P0, PT, R16, 0x580, RZ ;  /* 0x0000058010089810 */ /* 0x000fe20007f1e0ff */
[----:B------:R-:W-:Y:S01]  /*4ab0*/  VOTEU.ALL UP0, P1 ;  /* 0x0000000000ff7886 */ /* 0x000fe20000800000 */
[----:B------:R-:W-:Y:S03]  /*4ac0*/  UPRMT UR6, UR47, 0x654, UR33 ;  /* 0x000006542f067896 */ /* 0x000fe60008000021 */
[----:B------:R-:W-:Y:S02]  /*4ad0*/  @!P1 IMAD.X R6, RZ, RZ, R17, P0 ;  /* 0x000000ffff069224 */ /* 0x000fe400000e0611 */
[----:B------:R-:W-:Y:S02]  /*4ae0*/  IMAD.U32 R10, RZ, RZ, UR5 ;  /* 0x00000005ff0a7e24 */ /* 0x000fe4000f8e00ff */
[----:B------:R-:W-:Y:S03]  /*4af0*/  IMAD.U32 R11, RZ, RZ, UR4 ;  /* 0x00000004ff0b7e24 */ /* 0x000fe6000f8e00ff */
[----:B------:R-:W-:Y:S02]  /*4b00*/  @!P1 R2UR UR4, R10 ;  /* 0x000000000a0492ca */ /* 0x000fe400000e0000 */
[----:B------:R-:W-:Y:S11]  /*4b10*/  @!P1 R2UR UR5, R11 ;  /* 0x000000000b0592ca */ /* 0x000ff600000e0000 */
[----:B------:R-:W-:Y:S02]  /*4b20*/  @!UPT UIADD3 URZ, UPT, UPT, URZ, URZ, URZ ;  /* 0x000000fffffff290 */ /* 0x000fe4000fffe0ff */
[----:B------:R2:W-:Y:S01]  /*4b30*/  @!UP0 UTMALDG.3D [UR32], [UR4], desc[UR8] ;  /* 0x00000820040085b4 */ /* 0x0005e20008011000 */
[----:B------:R2:W-:Y:S01]  /*4b40*/  @!P1 SYNCS.ARRIVE.TRANS64.RED.A0TR RZ, [UR21+0x20], R0 ;  /* 0x00002000ffff99a7 */ /* 0x0005e20008300415 */
[----:B------:R-:W-:Y:S01]  /*4b50*/  SYNCS.ARRIVE.TRANS64.RED.A1T0 RZ, [UR6], RZ ;  /* 0x000000ffffff79a7 */ /* 0x000fe20008100406 */
[----:B------:R-:W3:Y:S02]  /*4b60*/  SYNCS.PHASECHK.TRANS64.TRYWAIT P2, [UR21+0x48], R9 ;  /* 0x00004809ff0075a7 */ /* 0x000ee40008041115 */
[----:B--23--:R-:W-:Y:S05]  /*4b70*/  @!P2 BRA `(.L_x_80) ;  /* 0x0000005000b4a947 */ /* 0x00cfea0003800000 */
.L_x_164:
        /* <DEDUP_REMOVED lines=8> */
[----:B------:R-:W-:Y:S01]  /*4c00*/  @!UP0 UIADD3 UR24, UPT, UPT, UR21, 0x2400, URZ ;  /* 0x0000240015188890 */ /* 0x000fe2000fffe0ff */
[----:B------:R-:W-:Y:S01]  /*4c10*/  VOTEU.ALL UP0, P1 ;  /* 0x0000000000ff7886 */ /* 0x000fe20000800000 */
[----:B------:R-:W-:Y:S01]  /*4c20*/  UMOV UR27, UR35 ;  /* 0x00000023001b7c82 */ /* 0x000fe20008000000 */
[----:B------:R-:W-:Y:S02]  /*4c30*/  UMOV UR28, UR36 ;  /* 0x00000024001c7c82 */ /* 0x000fe40008000000 */
[----:B------:R-:W-:Y:S01]  /*4c40*/  IMAD.U32 R10, RZ, RZ, UR5 ;  /* 0x00000005ff0a7e24 */ /* 0x000fe2000f8e00ff */
[----:B------:R-:W-:Y:S01]  /*4c50*/  UPRMT UR6, UR47, 0x654, UR25 ;  /* 0x000006542f067896 */ /* 0x000fe20008000019 */
[----:B------:R-:W-:Y:S02]  /*4c60*/  IMAD.U32 R11, RZ, RZ, UR4 ;  /* 0x00000004ff0b7e24 */ /* 0x000fe4000f8e00ff */
[----:B------:R-:W-:Y:S01]  /*4c70*/  @!P1 IMAD.X R6, RZ, RZ, R17, P0 ;  /* 0x000000ffff069224 */ /* 0x000fe200000e0611 */
        /* <DEDUP_REMOVED lines=8> */
.L_x_166:
[----:B------:R-:W-:Y:S01]  /*4d00*/  @!P1 R2UR UR5, R8 ;  /* 0x00000000080592ca */ /* 0x000fe200000e0000 */
[----:B------:R-:W-:Y:S01]  /*4d10*/  VOTEU.ALL UP0, P1 ;  /* 0x0000000000ff7886 */ /* 0x000fe20000800000 */
[----:B------:R-:W-:Y:S01]  /*4d20*/  @!P1 R2UR UR4, R6 ;  /* 0x00000000060492ca */ /* 0x000fe200000e0000 */
[----:B--2---:R-:W-:Y:S01]  /*4d30*/  @!P1 IMAD.MOV.U32 R0, RZ, RZ, 0x2000 ;  /* 0x00002000ff009424 */ /* 0x004fe200078e00ff */
[----:B------:R-:W-:Y:S01]  /*4d40*/  UMOV UR8, 0x0 ;  /* 0x0000000000087882 */ /* 0x000fe20000000000 */
[----:B------:R-:W-:Y:S01]  /*4d50*/  UMOV UR9, 0x10000000 ;  /* 0x1000000000097882 */ /* 0x000fe20000000000 */
[----:B------:R-:W-:Y:S01]  /*4d60*/  @!UP0 UIADD3 UR18, UPT, UPT, UR34, 0x80, URZ ;  /* 0x0000008022128890 */ /* 0x000fe2000fffe0ff */
[----:B------:R-:W-:Y:S01]  /*4d70*/  VIADD R14, R14, 0x1 ;  /* 0x000000010e0e7836 */ /* 0x000fe20000000000 */
[----:B------:R-:W-:Y:S01]  /*4d80*/  @!UP0 UIADD3 UR16, UPT, UPT, UR21, 0x4400, URZ ;  /* 0x0000440015108890 */ /* 0x000fe2000fffe0ff */
[----:B------:R-:W-:Y:S01]  /*4d90*/  VOTEU.ALL UP0, P1 ;  /* 0x0000000000ff7886 */ /* 0x000fe20000800000 */
[----:B------:R-:W-:Y:S01]  /*4da0*/  UMOV UR19, UR35 ;  /* 0x0000002300137c82 */ /* 0x000fe20008000000 */
[----:B------:R-:W-:Y:S02]  /*4db0*/  UMOV UR20, UR36 ;  /* 0x0000002400147c82 */ /* 0x000fe40008000000 */
[----:B------:R-:W-:Y:S01]  /*4dc0*/  IMAD.U32 R10, RZ, RZ, UR5 ;  /* 0x00000005ff0a7e24 */ /* 0x000fe2000f8e00ff */
[----:B------:R-:W-:Y:S01]  /*4dd0*/  UPRMT UR6, UR47, 0x654, UR17 ;  /* 0x000006542f067896 */ /* 0x000fe20008000011 */
        /* <DEDUP_REMOVED lines=9> */
.L_x_168:
[----:B------:R-:W-:Y:S01]  /*4e70*/  @!P1 IADD3 R6, P0, PT, R16, 0x580, RZ ;  /* 0x0000058010069810 */ /* 0x000fe20007f1e0ff */
[----:B------:R-:W-:Y:S01]  /*4e80*/  VOTEU.ALL UP0, P1 ;  /* 0x0000000000ff7886 */ /* 0x000fe20000800000 */
[----:B------:R-:W-:Y:S01]  /*4e90*/  UMOV UR6, 0x0 ;  /* 0x0000000000067882 */ /* 0x000fe20000000000 */
[----:B------:R-:W-:Y:S01]  /*4ea0*/  UMOV UR7, 0x10000000 ;  /* 0x1000000000077882 */ /* 0x000fe20000000000 */
[----:B------:R-:W-:Y:S01]  /*4eb0*/  @!P1 R2UR UR5, R6 ;  /* 0x00000000060592ca */ /* 0x000fe200000e0000 */
[----:B--2---:R-:W-:Y:S01]  /*4ec0*/  @!P1 IMAD.X R0, RZ, RZ, R17, P0 ;  /* 0x000000ffff009224 */ /* 0x004fe200000e0611 */
[----:B------:R-:W-:Y:S01]  /*4ed0*/  @!UP0 UIADD3 UR10, UPT, UPT, UR34, 0xc0, URZ ;  /* 0x000000c0220a8890 */ /* 0x000fe2000fffe0ff */
[----:B------:R-:W-:Y:S01]  /*4ee0*/  R2UR UR16, R83 ;  /* 0x00000000531072ca */ /* 0x000fe200000e0000 */
[----:B------:R-:W-:Y:S01]  /*4ef0*/  @!UP0 UIADD3 UR8, UPT, UPT, UR21, 0x6400, URZ ;  /* 0x0000640015088890 */ /* 0x000fe2000fffe0ff */
[----:B------:R-:W-:Y:S01]  /*4f00*/  ISETP.NE.AND P0, PT, R14, 0x2, PT ;  /* 0x000000020e00780c */ /* 0x000fe20003f05270 */
[----:B------:R-:W-:Y:S01]  /*4f10*/  @!UP0 UIADD3 UR9, UPT, UPT, UR21, 0x38, URZ ;  /* 0x0000003815098890 */ /* 0x000fe2000fffe0ff */
[----:B------:R-:W-:Y:S01]  /*4f20*/  @!P1 R2UR UR4, R0 ;  /* 0x00000000000492ca */ /* 0x000fe200000e0000 */
[----:B------:R-:W-:Y:S01]  /*4f30*/  VOTEU.ALL UP0, P1 ;  /* 0x0000000000ff7886 */ /* 0x000fe20000800000 */
[----:B------:R-:W-:Y:S01]  /*4f40*/  UMOV UR11, UR35 ;  /* 0x00000023000b7c82 */ /* 0x000fe20008000000 */
[----:B------:R-:W-:Y:S01]  /*4f50*/  UMOV UR12, UR36 ;  /* 0x00000024000c7c82 */ /* 0x000fe20008000000 */
[----:B------:R-:W-:Y:S01]  /*4f60*/  SEL R0, RZ, 0x1, P0 ;  /* 0x00000001ff007807 */ /* 0x000fe20000000000 */
[----:B------:R-:W-:Y:S01]  /*4f70*/  UIADD3 UR20, UPT, UPT, UR13, UR63, URZ ;  /* 0x0000003f0d147290 */ /* 0x000fe2000fffe0ff */
[----:B------:R-:W-:Y:S01]  /*4f80*/  IMAD.U32 R8, RZ, RZ, UR5 ;  /* 0x00000005ff087e24 */ /* 0x000fe2000f8e00ff */
[----:B------:R-:W-:Y:S01]  /*4f90*/  LOP3.LUT R15, R15, 0x1, RZ, 0x3c, !PT ;  /* 0x000000010f0f7812 */ /* 0x000fe200078e3cff */
[----:B------:R-:W-:Y:S01]  /*4fa0*/  UPLOP3.LUT UP3, UPT, UPT, UPT, UPT, 0x80, 0x8 ;  /* 0x000000000008789c */ /* 0x000fe20003f6f070 */
[----:B------:R-:W-:Y:S01]  /*4fb0*/  LOP3.LUT R13, R13, R0, RZ, 0x3c, !PT ;  /* 0x000000000d0d7212 */ /* 0x000fe200078e3cff */
[----:B------:R-:W-:Y:S01]  /*4fc0*/  UIADD3 UR16, UPT, UPT, UR14, UR16, URZ ;  /* 0x000000100e107290 */ /* 0x000fe2000fffe0ff */
[----:B------:R-:W-:Y:S01]  /*4fd0*/  SEL R14, R14, RZ, P0 ;  /* 0x000000ff0e0e7207 */ /* 0x000fe20000000000 */
[----:B------:R-:W-:Y:S01]  /*4fe0*/  UMOV UR36, UR29 ;  /* 0x0000001d00247c82 */ /* 0x000fe20008000000 */
[----:B------:R-:W-:Y:S01]  /*4ff0*/  IMAD.U32 R9, RZ, RZ, UR4 ;  /* 0x00000004ff097e24 */ /* 0x000fe2000f8e00ff */
[----:B------:R-:W-:Y:S04]  /*5000*/  @!P1 R2UR UR4, R8 ;  /* 0x00000000080492ca */ /* 0x000fe800000e0000 */
[----:B------:R-:W-:Y:S11]  /*5010*/  @!P1 R2UR UR5, R9 ;  /* 0x00000000090592ca */ /* 0x000ff600000e0000 */
[----:B------:R-:W-:Y:S02]  /*5020*/  @!UPT UIADD3 URZ, UPT, UPT, URZ, URZ, URZ ;  /* 0x000000fffffff290 */ /* 0x000fe4000fffe0ff */
[----:B------:R2:W-:Y:S01]  /*5030*/  @!UP0 UTMALDG.3D [UR8], [UR4], desc[UR6] ;  /* 0x00000608040085b4 */ /* 0x0005e20008011000 */
[----:B------:R2:W-:Y:S01]  /*5040*/  @!P1 SYNCS.ARRIVE.TRANS64.RED.A0TR RZ, [UR21+0x38], R7 ;  /* 0x00003807ffff99a7 */ /* 0x0005e20008300415 */
[----:B------:R-:W-:Y:S01]  /*5050*/  SYNCS.ARRIVE.TRANS64.RED.A1T0 RZ, [UR37], RZ ;  /* 0x000000ffffff79a7 */ /* 0x000fe20008100425 */
[----:B------:R-:W-:Y:S05]  /*5060*/  BRA.U UP1, `(.L_x_83) ;  /* 0xfffffff101687547 */ /* 0x000fea000b83ffff */
[----:B------:R-:W-:-:S04]  /*5070*/  SHF.L.U32 R3, R15, 0x1f, RZ ;  /* 0x0000001f0f037819 */ /* 0x000fc800000006ff */
[----:B------:R-:W3:Y:S02]  /*5080*/  SYNCS.PHASECHK.TRANS64.TRYWAIT P0, [UR21+0x40], R3 ;  /* 0x00004003ff0075a7 */ /* 0x000ee40008001115 */
[----:B---3--:R-:W-:Y:S05]  /*5090*/  @!P0 BRA `(.L_x_84) ;  /* 0x0000004c00b48947 */ /* 0x008fea0003800000 */
.L_x_170:
[----:B------:R-:W4:Y:S02]  /*50a0*/  SYNCS.PHASECHK.TRANS64.TRYWAIT P0, [UR21+0x48], R3 ;  /* 0x00004803ff0075a7 */ /* 0x000f240008001115 */
[----:B----4-:R-:W-:Y:S05]  /*50b0*/  @!P0 BRA `(.L_x_85) ;  /* 0x0000004c00c48947 */ /* 0x010fea0003800000 */
.L_x_172:
[----:B------:R-:W4:Y:S02]  /*50c0*/  SYNCS.PHASECHK.TRANS64.TRYWAIT P0, [UR21+0x50], R3 ;  /* 0x00005003ff0075a7 */ /* 0x000f240008001115 */
[----:B----4-:R-:W-:Y:S05]  /*50d0*/  @!P0 BRA `(.L_x_86) ;  /* 0x0000004c00d48947 */ /* 0x010fea0003800000 */
.L_x_174:
[----:B---3--:R-:W-:-:S07]  /*50e0*/  MOV R0, UR21 ;  /* 0x0000001500007c02 */ /* 0x008fce0008000f00 */
.L_x_87:
[----:B---3--:R-:W-:-:S04]  /*50f0*/  SHF.L.U32 R3, R15, 0x1f, RZ ;  /* 0x0000001f0f037819 */ /* 0x008fc800000006ff */
[----:B------:R3:W4:Y:S03]  /*5100*/  SYNCS.PHASECHK.TRANS64.TRYWAIT P0, [R0+URZ+0x58], R3 ;  /* 0x00005803000075a7 */ /* 0x00072600080011ff */
[----:B----4-:R-:W-:Y:S05]  /*5110*/  @!P0 NANOSLEEP.SYNCS 0x989680 ;  /* 0x009896800000895d */ /* 0x010fea0003900000 */
[----:B------:R-:W4:Y:S02]  /*5120*/  @!P0 SYNCS.PHASECHK.TRANS64 P0, [R0+URZ+0x58], R3 ;  /* 0x00005803000085a7 */ /* 0x000f2400080010ff */
[----:B-12-4-:R-:W-:Y:S05]  /*5130*/  @P0 EXIT ;  /* 0x000000000000094d */ /* 0x016fea0003800000 */
[----:B------:R-:W-:Y:S05]  /*5140*/  BRA `(.L_x_87) ;  /* 0xfffffffc00e87947 */ /* 0x000fea000383ffff */
.L_x_72:
[----:B------:R-:W-:-:S06]  /*5150*/  UISETP.GE.AND UP0, UPT, UR17, 0x4, UPT ;  /* 0x000000041100788c */ /* 0x000fcc000bf06270 */
[----:B------:R-:W-:-:S13]  /*5160*/  PLOP3.LUT P0, PT, PT, PT, UP0, 0x80, 0x8 ;  /* 0x000000000008781c */ /* 0x000fda0003f0f008 */
[----:B------:R-:W-:Y:S05]  /*5170*/  @!P0 EXIT ;  /* 0x000000000000894d */ /* 0x000fea0003800000 */
[----:B------:R-:W-:Y:S01]  /*5180*/  BAR.SYNC.DEFER_BLOCKING 0x6, 0xa0 ;  /* 0x0182800000007b1d */ /* 0x000fe20000010000 */
[C---:B------:R-:W-:Y:S01]  /*5190*/  IMAD.SHL.U32 R7, R93.reuse, 0x40, RZ ;  /* 0x000000405d077824 */ /* 0x040fe200078e00ff */
[C---:B------:R-:W-:Y:S01]  /*51a0*/  R2P PR, R93.reuse, 0x6 ;  /* 0x000000065d007804 */ /* 0x040fe20000000000 */
[C---:B------:R-:W-:Y:S01]  /*51b0*/  IMAD.SHL.U32 R2, R93.reuse, 0x8, RZ ;  /* 0x000000085d027824 */ /* 0x040fe200078e00ff */
[----:B------:R-:W-:Y:S01]  /*51c0*/  CS2R R88, SRZ ;  /* 0x0000000000587805 */ /* 0x000fe2000001ff00 */
[----:B------:R-:W-:Y:S01]  /*51d0*/  IMAD.U32 R37, R93, 0x10000, RZ ;  /* 0x000100005d257824 */ /* 0x000fe200078e00ff */
[----:B------:R-:W-:Y:S01]  /*51e0*/  UMOV UR44, 0x400 ;  /* 0x00000400002c7882 */ /* 0x000fe20000000000 */
[----:B------:R-:W1:Y:S01]  /*51f0*/  LDCU.64 UR4, c[0x0][0x890] ;  /* 0x00011200ff0477ac */ /* 0x000e620008000a00 */
[----:B------:R-:W2:Y:S01]  /*5200*/  LDC.64 R78, c[0x0][0x8b0] ;  /* 0x00022c00ff4e7b82 */ /* 0x000ea20000000a00 */
[----:B------:R-:W-:Y:S01]  /*5210*/  LOP3.LUT R3, R7, 0x1c0, RZ, 0xc0, !PT ;  /* 0x000001c007037812 */ /* 0x000fe200078ec0ff */
[----:B------:R-:W-:Y:S01]  /*5220*/  IMAD.SHL.U32 R80, R93, 0x20, RZ ;  /* 0x000000205d507824 */ /* 0x000fe200078e00ff */
[----:B------:R-:W-:Y:S01]  /*5230*/  ULEA UR44, UR47, UR44, 0x18 ;  /* 0x0000002c2f2c7291 */ /* 0x000fe2000f8ec0ff */
[----:B------:R-:W-:Y:S01]  /*5240*/  LOP3.LUT R7, R7, 0x200, RZ, 0xc0, !PT ;  /* 0x0000020007077812 */ /* 0x000fe200078ec0ff */
[----:B------:R-:W-:Y:S01]  /*5250*/  IMAD.MOV.U32 R91, RZ, RZ, 0x20 ;  /* 0x00000020ff5b7424 */ /* 0x000fe200078e00ff */
[----:B------:R-:W-:Y:S01]  /*5260*/  LOP3.LUT R2, R3, 0x38, R2, 0xf8, !PT ;  /* 0x0000003803027812 */ /* 0x000fe200078ef802 */
[----:B------:R-:W-:Y:S01]  /*5270*/  IMAD.MOV.U32 R90, RZ, RZ, 0x1 ;  /* 0x00000001ff5a7424 */ /* 0x000fe200078e00ff */
[----:B------:R-:W3:Y:S01]  /*5280*/  LDC.64 R76, c[0x0][0x8a8] ;  /* 0x00022a00ff4c7b82 */ /* 0x000ee20000000a00 */
[----:B------:R-:W-:Y:S01]  /*5290*/  SHF.R.U32.HI R3, RZ, 0x1, R93 ;  /* 0x00000001ff037819 */ /* 0x000fe2000001165d */
[----:B------:R-:W-:Y:S01]  /*52a0*/  IMAD.MOV.U32 R36, RZ, RZ, RZ ;  /* 0x000000ffff247224 */ /* 0x000fe200078e00ff */
[----:B------:R-:W-:Y:S01]  /*52b0*/  LOP3.LUT R37, R37, 0x600000, RZ, 0xc0, !PT ;  /* 0x0060000025257812 */ /* 0x000fe200078ec0ff */
[----:B------:R-:W-:Y:S01]  /*52c0*/  IMAD.MOV.U32 R87, RZ, RZ, RZ ;  /* 0x000000ffff577224 */ /* 0x000fe200078e00ff */
[----:B------:R-:W-:Y:S01]  /*52d0*/  LOP3.LUT R80, R7, 0xc00, R80, 0xf8, !PT ;  /* 0x00000c0007507812 */ /* 0x000fe200078ef850 */
[----:B------:R-:W4:Y:S01]  /*52e0*/  LDCU UR60, c[0x0][0x370] ;  /* 0x00006e00ff3c77ac */ /* 0x000f220008000800 */
[----:B------:R-:W-:Y:S01]  /*52f0*/  LOP3.LUT R3, R2, 0x8, R3, 0x78, !PT ;  /* 0x0000000802037812 */ /* 0x000fe200078e7803 */
[----:B------:R-:W4:Y:S01]  /*5300*/  LDS R0, [UR44+0x120] ;  /* 0x0001202cff007984 */ /* 0x000f220008000800 */
[----:B-1----:R-:W-:Y:S01]  /*5310*/  IMAD.U32 R95, RZ, RZ, UR4 ;  /* 0x00000004ff5f7e24 */ /* 0x002fe2000f8e00ff */
[----:B------:R-:W-:Y:S01]  /*5320*/  UIADD3 UR4, UPT, UPT, UR44, 0x400, URZ ;  /* 0x000004002c047890 */ /* 0x000fe2000fffe0ff */
[----:B------:R-:W-:Y:S01]  /*5330*/  SEL R92, R91, 0xffffffe0, !P2 ;  /* 0xffffffe05b5c7807 */ /* 0x000fe20005000000 */
[----:B------:R-:W-:Y:S01]  /*5340*/  IMAD.U32 R94, RZ, RZ, UR5 ;  /* 0x00000005ff5e7e24 */ /* 0x000fe2000f8e00ff */
[----:B------:R-:W-:Y:S01]  /*5350*/  LOP3.LUT R80, R80, R3, RZ, 0xfc, !PT ;  /* 0x0000000350507212 */ /* 0x000fe200078efcff */
[----:B------:R-:W1:Y:S01]  /*5360*/  LDCU UR43, c[0x0][0xb0c] ;  /* 0x00016180ff2b77ac */ /* 0x000e620008000800 */
[----:B------:R-:W-:Y:S01]  /*5370*/  LOP3.LUT R93, R93, 0x60, RZ, 0xc0, !PT ;  /* 0x000000605d5d7812 */ /* 0x000fe200078ec0ff */
[----:B------:R-:W-:Y:S01]  /*5380*/  IMAD.U32 R85, RZ, RZ, UR4 ;  /* 0x00000004ff557e24 */ /* 0x000fe2000f8e00ff */
[----:B------:R-:W-:Y:S01]  /*5390*/  SEL R91, R91, 0xffffffe0, !P1 ;  /* 0xffffffe05b5b7807 */ /* 0x000fe20004800000 */
[----:B------:R-:W1:Y:S01]  /*53a0*/  LDCU UR39, c[0x0][0xb30] ;  /* 0x00016600ff2777ac */ /* 0x000e620008000800 */
[----:B------:R-:W1:Y:S01]  /*53b0*/  LDCU.64 UR54, c[0x0][0x888] ;  /* 0x00011100ff3677ac */ /* 0x000e620008000a00 */
[----:B------:R-:W1:Y:S01]  /*53c0*/  LDCU.64 UR40, c[0x0][0xb28] ;  /* 0x00016500ff2877ac */ /* 0x000e620008000a00 */
[----:B------:R-:W1:Y:S01]  /*53d0*/  LDCU.128 UR56, c[0x0][0xb10] ;  /* 0x00016200ff3877ac */ /* 0x000e620008000c00 */
[----:B------:R-:W1:Y:S01]  /*53e0*/  LDCU UR53, c[0x0][0x374] ;  /* 0x00006e80ff3577ac */ /* 0x000e620008000800 */
[----:B------:R-:W-:Y:S01]  /*53f0*/  UMOV UR52, URZ ;  /* 0x000000ff00347c82 */ /* 0x000fe20008000000 */
[----:B------:R-:W-:Y:S01]  /*5400*/  UMOV UR46, URZ ;  /* 0x000000ff002e7c82 */ /* 0x000fe20008000000 */
[----:B-1234-:R-:W-:-:S07]  /*5410*/  IMAD.IADD R37, R0, 0x1, R37 ;  /* 0x0000000100257824 */ /* 0x01efce00078e0225 */
.L_x_131:
[C---:B------:R-:W-:Y:S02]  /*5420*/  LEA R3, R87.reuse, UR44, 0x3 ;  /* 0x0000002c57037c11 */ /* 0x040fe4000f8e18ff */
[----:B------:R-:W-:Y:S02]  /*5430*/  SHF.L.U32 R0, R88, 0x1f, RZ ;  /* 0x0000001f58007819 */ /* 0x000fe400000006ff */
[----:B------:R-:W-:Y:S02]  /*5440*/  LEA R5, R87, UR44, 0x4 ;  /* 0x0000002c57057c11 */ /* 0x000fe4000f8e20ff */
[----:B-1----:R-:W1:Y:S02]  /*5450*/  SYNCS.PHASECHK.TRANS64.TRYWAIT P0, [R3+URZ+0x70], R0 ;  /* 0x00007000030075a7 */ /* 0x002e6400080011ff */
[----:B-1----:R-:W-:Y:S05]  /*5460*/  @!P0 BRA `(.L_x_88) ;  /* 0x0000004c00088947 */ /* 0x002fea0003800000 */
.L_x_175:
        /* <DEDUP_REMOVED lines=11> */
[----:B------:R-:W-:Y:S01]  /*5520*/  PLOP3.LUT P0, PT, PT, PT, UP1, 0x80, 0x8 ;  /* 0x000000000008781c */ /* 0x000fe20003f0f018 */
[----:B------:R-:W-:Y:S11]  /*5530*/  UP2UR UR62, UPR, URZ, 0x2 ;  /* 0x00000002ff3e7883 */ /* 0x000ff60008000000 */
[----:B------:R-:W-:Y:S01]  /*5540*/  @!UPT UIADD3 URZ, UPT, UPT, URZ, URZ, URZ ;  /* 0x000000fffffff290 */ /* 0x000fe2000fffe0ff */
[----:B-1----:R-:W-:Y:S02]  /*5550*/  @P0 SHF.R.U32.HI R0, RZ, 0x10, R5 ;  /* 0x00000010ff000819 */ /* 0x002fe40000011605 */
        /* <DEDUP_REMOVED lines=12> */
[----:B------:R-:W2:Y:S01]  /*5620*/  LDCU UR12, c[0x0][0xb20] ;  /* 0x00016400ff0c77ac */ /* 0x000ea20008000800 */
[----:B------:R-:W-:Y:S02]  /*5630*/  UIMAD.WIDE.U32 UR4, UR53, UR59, URZ ;  /* 0x0000003b350472a5 */ /* 0x000fe4000f8e00ff */
[----:B------:R-:W-:Y:S02]  /*5640*/  UIMAD.WIDE.U32 UR6, UR60, UR56, URZ ;  /* 0x000000383c0672a5 */ /* 0x000fe4000f8e00ff */
[----:B------:R-:W-:Y:S02]  /*5650*/  UISETP.NE.AND UP0, UPT, UR58, 0x1, UPT ;  /* 0x000000013a00788c */ /* 0x000fe4000bf05270 */
[----:B------:R-:W-:Y:S02]  /*5660*/  UIMAD.WIDE.U32 UR8, UR37, UR59, URZ ;  /* 0x0000003b250872a5 */ /* 0x000fe4000f8e00ff */
[----:B------:R-:W-:Y:S02]  /*5670*/  UIMAD.WIDE.U32 UR10, UR38, UR56, URZ ;  /* 0x00000038260a72a5 */ /* 0x000fe4000f8e00ff */
[----:B------:R-:W-:Y:S02]  /*5680*/  UISETP.NE.AND UP1, UPT, UR43, 0x1, UPT ;  /* 0x000000012b00788c */ /* 0x000fe4000bf25270 */
[----:B------:R-:W-:Y:S01]  /*5690*/  UISETP.NE.AND UP2, UPT, UR42, 0x1, UPT ;  /* 0x000000012a00788c */ /* 0x000fe2000bf45270 */
[----:B------:R-:W-:Y:S02]  /*56a0*/  UMOV UR4, UR5 ;  /* 0x0000000500047c82 */ /* 0x000fe40008000000 */
[----:B--2---:R-:W-:Y:S03]  /*56b0*/  USHF.R.U32.HI UR5, URZ, UR12, UR4 ;  /* 0x0000000cff057299 */ /* 0x004fe60008011604 */
[----:B------:R-:W-:Y:S02]  /*56c0*/  UMOV UR4, UR7 ;  /* 0x0000000700047c82 */ /* 0x000fe40008000000 */
[----:B------:R-:W-:Y:S02]  /*56d0*/  USHF.R.U32.HI UR7, URZ, UR57, UR4 ;  /* 0x00000039ff077299 */ /* 0x000fe40008011604 */
[----:B------:R-:W-:Y:S02]  /*56e0*/  USEL UR4, UR53, UR5, !UP0 ;  /* 0x0000000535047287 */ /* 0x000fe4000c000000 */
[----:B------:R-:W-:Y:S01]  /*56f0*/  USEL UR7, UR60, UR7, !UP1 ;  /* 0x000000073c077287 */ /* 0x000fe2000c800000 */
[----:B------:R-:W-:Y:S01]  /*5700*/  UMOV UR5, UR9 ;  /* 0x0000000900057c82 */ /* 0x000fe20008000000 */
[----:B------:R-:W-:Y:S02]  /*5710*/  UIMAD.WIDE.U32 UR8, UR4, UR40, URZ ;  /* 0x00000028040872a5 */ /* 0x000fe4000f8e00ff */
[----:B------:R-:W-:Y:S03]  /*5720*/  USHF.R.U32.HI UR6, URZ, UR12, UR5 ;  /* 0x0000000cff067299 */ /* 0x000fe60008011605 */
[----:B------:R-:W-:Y:S01]  /*5730*/  UMOV UR5, UR11 ;  /* 0x0000000b00057c82 */ /* 0x000fe20008000000 */
[----:B------:R-:W-:Y:S02]  /*5740*/  UIMAD.WIDE.U32 UR10, UR7, UR40, URZ ;  /* 0x00000028070a72a5 */ /* 0x000fe4000f8e00ff */
[----:B------:R-:W-:Y:S02]  /*5750*/  USHF.R.U32.HI UR12, URZ, UR57, UR5 ;  /* 0x00000039ff0c7299 */ /* 0x000fe40008011605 */
[----:B------:R-:W-:Y:S01]  /*5760*/  USEL UR6, UR37, UR6, !UP0 ;  /* 0x0000000625067287 */ /* 0x000fe2000c000000 */
[----:B------:R-:W-:Y:S02]  /*5770*/  UMOV UR5, UR9 ;  /* 0x0000000900057c82 */ /* 0x000fe40008000000 */
[----:B------:R-:W-:Y:S01]  /*5780*/  UMOV UR10, UR11 ;  /* 0x0000000b000a7c82 */ /* 0x000fe20008000000 */
[----:B------:R-:W-:Y:S02]  /*5790*/  @UP2 USHF.R.U32.HI UR4, URZ, UR41, UR5 ;  /* 0x00000029ff042299 */ /* 0x000fe40008011605 */
[----:B------:R-:W-:Y:S02]  /*57a0*/  @UP2 USHF.R.U32.HI UR7, URZ, UR41, UR10 ;  /* 0x00000029ff072299 */ /* 0x000fe4000801160a */
[----:B------:R-:W-:Y:S02]  /*57b0*/  UIMAD UR4, UR42, UR4, URZ ;  /* 0x000000042a0472a4 */ /* 0x000fe4000f8e02ff */
        /* <DEDUP_REMOVED lines=8> */
[----:B------:R-:W-:Y:S02]  /*5840*/  USEL UR11, UR6, UR4, !UP2 ;  /* 0x00000004060b7287 */ /* 0x000fe4000d000000 */
[----:B------:R-:W-:Y:S02]  /*5850*/  UIADD3 UR8, UPT, UPT, -UR5, URZ, URZ ;  /* 0x000000ff05087290 */ /* 0x000fe4000fffe1ff */
[----:B------:R-:W-:Y:S01]  /*5860*/  UIADD3 UR10, UPT, UPT, -UR11, URZ, URZ ;  /* 0x000000ff0b0a7290 */ /* 0x000fe2000fffe1ff */
[----:B------:R-:W-:Y:S01]  /*5870*/  @!UP0 UMOV UR4, UR9 ;  /* 0x0000000900048c82 */ /* 0x000fe20008000000 */
[----:B------:R-:W-:Y:S02]  /*5880*/  UIADD3 UR9, UPT, UPT, -UR6, URZ, URZ ;  /* 0x000000ff06097290 */ /* 0x000fe4000fffe1ff */
[----:B------:R-:W-:Y:S02]  /*5890*/  @!UP0 USHF.R.U32.HI UR4, URZ, UR41, UR4 ;  /* 0x00000029ff048299 */ /* 0x000fe40008011604 */
[----:B------:R-:W-:Y:S02]  /*58a0*/  UIMAD UR10, UR42, UR10, UR6 ;  /* 0x0000000a2a0a72a4 */ /* 0x000fe4000f8e0206 */
[----:B------:R-:W-:Y:S04]  /*58b0*/  @!UP0 USEL UR4, UR5, UR4, !UP2 ;  /* 0x0000000405048287 */ /* 0x000fe8000d000000 */
[----:B------:R-:W-:Y:S02]  /*58c0*/  @!UP0 UIMAD UR10, UR7, UR10, UR4 ;  /* 0x0000000a070a82a4 */ /* 0x000fe4000f8e0204 */
[----:B------:R-:W-:Y:S02]  /*58d0*/  @!UP0 UIADD3 UR11, UPT, UPT, UR11, -UR4, URZ ;  /* 0x800000040b0b8290 */ /* 0x000fe4000fffe0ff */
[----:B------:R-:W-:Y:S02]  /*58e0*/  UIMAD UR7, UR43, UR8, UR38 ;  /* 0x000000082b0772a4 */ /* 0x000fe4000f8e0226 */
[----:B------:R-:W-:Y:S02]  /*58f0*/  @!UP0 UIMAD UR6, UR11, UR42, UR5 ;  /* 0x0000002a0b0682a4 */ /* 0x000fe4000f8e0205 */
[----:B------:R-:W-:Y:S01]  /*5900*/  UIMAD UR4, UR58, UR9, UR37 ;  /* 0x000000093a0472a4 */ /* 0x000fe2000f8e0225 */
[----:B------:R-:W-:Y:S02]  /*5910*/  @!UP0 UMOV UR5, UR10 ;  /* 0x0000000a00058c82 */ /* 0x000fe40008000000 */
[----:B------:R-:W-:Y:S02]  /*5920*/  UIMAD UR38, UR5, UR43, UR7 ;  /* 0x0000002b052672a4 */ /* 0x000fe4000f8e0207 */
[----:B------:R-:W-:Y:S11]  /*5930*/  UIMAD UR37, UR6, UR58, UR4 ;  /* 0x0000003a062572a4 */ /* 0x000ff6000f8e0204 */
[----:B------:R-:W-:Y:S01]  /*5940*/  @!UPT UIADD3 URZ, UPT, UPT, URZ, URZ, URZ ;  /* 0x000000fffffff290 */ /* 0x000fe2000fffe0ff */
.L_x_89:
[----:B------:R-:W-:Y:S01]  /*5950*/  UISETP.NE.AND UP0, UPT, UR39, 0x1, UPT ;  /* 0x000000012700788c */ /* 0x000fe2000bf05270 */
[----:B------:R-:W-:Y:S01]  /*5960*/  LOP3.LUT P0, RZ, R85, 0x3f0, RZ, 0xc0, !PT ;  /* 0x000003f055ff7812 */ /* 0x000fe2000780c0ff */
[----:B------:R-:W-:Y:S01]  /*5970*/  USHF.L.U32 UR50, UR16, 0x6, URZ ;  /* 0x0000000610327899 */ /* 0x000fe200080006ff */
[----:B------:R-:W-:Y:S01]  /*5980*/  BSSY.RECONVERGENT B6, `(.L_x_90) ;  /* 0x0000034000067945 */ /* 0x000fe20003800200 */
[----:B------:R-:W-:Y:S01]  /*5990*/  USHF.L.U32 UR49, UR20, 0x8, URZ ;  /* 0x0000000814317899 */ /* 0x000fe200080006ff */
[----:B------:R-:W-:Y:S06]  /*59a0*/  IADD3 R87, PT, PT, R87, 0x1, RZ ;  /* 0x0000000157577810 */ /* 0x000fec0007ffe0ff */
[----:B------:R-:W2:Y:S01]  /*59b0*/  @!UP0 LDCU.128 UR12, c[0x0][0xb10] ;  /* 0x00016200ff0c87ac */ /* 0x000ea20008000c00 */
[----:B------:R-:W3:Y:S01]  /*59c0*/  @!UP0 LDCU UR5, c[0x0][0xb0c] ;  /* 0x00016180ff0587ac */ /* 0x000ee20008000800 */
[----:B------:R-:W4:Y:S01]  /*59d0*/  @!UP0 LDCU UR10, c[0x0][0xb20] ;  /* 0x00016400ff0a87ac */ /* 0x000f220008000800 */
[----:B--2---:R-:W-:Y:S02]  /*59e0*/  UIMAD.WIDE.U32 UR8, UR38, UR12, URZ ;  /* 0x0000000c260872a5 */ /* 0x004fe4000f8e00ff */
[----:B------:R-:W-:Y:S02]  /*59f0*/  UIMAD.WIDE.U32 UR6, UR37, UR15, URZ ;  /* 0x0000000f250672a5 */ /* 0x000fe4000f8e00ff */
[----:B------:R-:W-:Y:S03]  /*5a00*/  @!UP0 UISETP.NE.AND UP1, UPT, UR14, 0x1, UPT ;  /* 0x000000010e00888c */ /* 0x000fe6000bf25270 */
[----:B------:R-:W-:Y:S01]  /*5a10*/  @!UP0 UMOV UR4, UR9 ;  /* 0x0000000900048c82 */ /* 0x000fe20008000000 */
[----:B---3--:R-:W-:Y:S02]  /*5a20*/  @!UP0 UISETP.NE.AND UP2, UPT, UR5, 0x1, UPT ;  /* 0x000000010500888c */ /* 0x008fe4000bf45270 */
[----:B------:R-:W-:Y:S01]  /*5a30*/  @!UP0 USHF.R.U32.HI UR4, URZ, UR13, UR4 ;  /* 0x0000000dff048299 */ /* 0x000fe20008011604 */
[----:B------:R-:W-:Y:S02]  /*5a40*/  @!UP0 UMOV UR6, UR7 ;  /* 0x0000000700068c82 */ /* 0x000fe40008000000 */
[----:B----4-:R-:W-:Y:S02]  /*5a50*/  @!UP0 USHF.R.U32.HI UR6, URZ, UR10, UR6 ;  /* 0x0000000aff068299 */ /* 0x010fe40008011606 */
[----:B------:R-:W-:Y:S02]  /*5a60*/  @!UP0 USEL UR7, UR38, UR4, !UP2 ;  /* 0x0000000426078287 */ /* 0x000fe4000d000000 */
[----:B------:R-:W-:Y:S04]  /*5a70*/  @!UP0 USEL UR6, UR37, UR6, !UP1 ;  /* 0x0000000625068287 */ /* 0x000fe8000c800000 */
[----:B------:R-:W-:Y:S02]  /*5a80*/  @!UP0 UIADD3 UR4, UPT, UPT, -UR7, UR6, URZ ;  /* 0x0000000607048290 */ /* 0x000fe4000fffe1ff */
[----:B------:R-:W-:Y:S02]  /*5a90*/  @!UP0 UIADD3 UR6, UPT, UPT, UR7, -UR6, URZ ;  /* 0x8000000607068290 */ /* 0x000fe4000fffe0ff */
[----:B------:R-:W-:Y:S02]  /*5aa0*/  @!UP0 UIMAD UR38, UR4, UR5, UR38 ;  /* 0x00000005042682a4 */ /* 0x000fe4000f8e0226 */
[----:B------:R-:W-:Y:S01]  /*5ab0*/  @!UP0 UIMAD UR37, UR6, UR14, UR37 ;  /* 0x0000000e062582a4 */ /* 0x000fe2000f8e0225 */
[----:B------:R-:W-:Y:S11]  /*5ac0*/  @!P0 BRA `(.L_x_91) ;  /* 0x00000000007c8947 */ /* 0x000ff60003800000 */
[----:B------:R-:W2:Y:S01]  /*5ad0*/  LDCU.64 UR8, c[0x4][0x80] ;  /* 0x01001000ff0877ac */ /* 0x000ea20008000a00 */
[----:B------:R-:W-:Y:S01]  /*5ae0*/  MOV R2, 0x0 ;  /* 0x0000000000027802 */ /* 0x000fe20000000f00 */
[----:B------:R-:W-:Y:S02]  /*5af0*/  HFMA2 R12, -RZ, RZ, 0, 5.9604644775390625e-08 ;  /* 0x00000001ff0c7431 */ /* 0x000fe400000001ff */
[----:B------:R-:W-:Y:S01]  /*5b00*/  IMAD.MOV.U32 R8, RZ, RZ, 0x70 ;  /* 0x00000070ff087424 */ /* 0x000fe200078e00ff */
[----:B------:R3:W4:Y:S01]  /*5b10*/  LDC.64 R14, c[0x4][R2] ;  /* 0x01000000020e7b82 */ /* 0x0007220000000a00 */
[----:B------:R-:W1:Y:S01]  /*5b20*/  LDCU.64 UR6, c[0x4][0x88] ;  /* 0x01001100ff0677ac */ /* 0x000e620008000a00 */
[----:B------:R-:W-:Y:S01]  /*5b30*/  IMAD.MOV.U32 R13, RZ, RZ, RZ ;  /* 0x000000ffff0d7224 */ /* 0x000fe200078e00ff */
[----:B------:R-:W1:Y:S01]  /*5b40*/  LDCU.64 UR4, c[0x4][0x8] ;  /* 0x01000100ff0477ac */ /* 0x000e620008000a00 */
[----:B--2---:R-:W-:Y:S01]  /*5b50*/  MOV R5, UR9 ;  /* 0x0000000900057c02 */ /* 0x004fe20008000f00 */
[----:B------:R-:W-:Y:S01]  /*5b60*/  IMAD.U32 R4, RZ, RZ, UR8 ;  /* 0x00000008ff047e24 */ /* 0x000fe2000f8e00ff */
[----:B-1----:R-:W-:Y:S01]  /*5b70*/  MOV R7, UR7 ;  /* 0x0000000700077c02 */ /* 0x002fe20008000f00 */
[----:B------:R-:W-:Y:S01]  /*5b80*/  IMAD.U32 R6, RZ, RZ, UR6 ;  /* 0x00000006ff067e24 */ /* 0x000fe2000f8e00ff */
[----:B------:R-:W-:Y:S01]  /*5b90*/  MOV R11, UR5 ;  /* 0x00000005000b7c02 */ /* 0x000fe20008000f00 */
[----:B------:R-:W-:Y:S02]  /*5ba0*/  IMAD.U32 R10, RZ, RZ, UR4 ;  /* 0x00000004ff0a7e24 */ /* 0x000fe4000f8e00ff */
[----:B------:R-:W-:Y:S07]  /*5bb0*/  LEPC R20, `(.L_x_92) ;  /* 0x000000001014794e */ /* 0x000fee0000000000 */
[----:B---345:R-:W-:Y:S05]  /*5bc0*/  CALL.ABS.NOINC R14 ;  /* 0x000000000e007343 */ /* 0x038fea0003c00000 */
.L_x_92:
[----:B------:R-:W1:Y:S01]  /*5bd0*/  LDCU.64 UR8, c[0x4][0x80] ;  /* 0x01001000ff0877ac */ /* 0x000e620008000a00 */
[----:B------:R-:W2:Y:S01]  /*5be0*/  LDC.64 R2, c[0x4][R2] ;  /* 0x0100000002027b82 */ /* 0x000ea20000000a00 */
[----:B------:R-:W-:Y:S02]  /*5bf0*/  HFMA2 R12, -RZ, RZ, 0, 5.9604644775390625e-08 ;  /* 0x00000001ff0c7431 */ /* 0x000fe400000001ff */
[----:B------:R-:W-:Y:S02]  /*5c00*/  IMAD.MOV.U32 R8, RZ, RZ, 0x70 ;  /* 0x00000070ff087424 */ /* 0x000fe400078e00ff */
[----:B------:R-:W-:Y:S01]  /*5c10*/  IMAD.MOV.U32 R13, RZ, RZ, RZ ;  /* 0x000000ffff0d7224 */ /* 0x000fe200078e00ff */
[----:B------:R-:W3:Y:S01]  /*5c20*/  LDCU.64 UR6, c[0x4][0x88] ;  /* 0x01001100ff0677ac */ /* 0x000ee20008000a00 */
[----:B------:R-:W4:Y:S01]  /*5c30*/  LDCU.64 UR4, c[0x4][0x8] ;  /* 0x01000100ff0477ac */ /* 0x000f220008000a00 */
[----:B-1----:R-:W-:Y:S02]  /*5c40*/  MOV R4, UR8 ;  /* 0x0000000800047c02 */ /* 0x002fe40008000f00 */
[----:B------:R-:W-:Y:S02]  /*5c50*/  MOV R5, UR9 ;  /* 0x0000000900057c02 */ /* 0x000fe40008000f00 */
[----:B---3--:R-:W-:Y:S01]  /*5c60*/  MOV R7, UR7 ;  /* 0x0000000700077c02 */ /* 0x008fe20008000f00 */
[----:B------:R-:W-:Y:S01]  /*5c70*/  IMAD.U32 R6, RZ, RZ, UR6 ;  /* 0x00000006ff067e24 */ /* 0x000fe2000f8e00ff */
[----:B----4-:R-:W-:Y:S01]  /*5c80*/  MOV R11, UR5 ;  /* 0x00000005000b7c02 */ /* 0x010fe20008000f00 */
[----:B------:R-:W-:Y:S02]  /*5c90*/  IMAD.U32 R10, RZ, RZ, UR4 ;  /* 0x00000004ff0a7e24 */ /* 0x000fe4000f8e00ff */
[----:B------:R-:W-:Y:S07]  /*5ca0*/  LEPC R20, `(.L_x_91) ;  /* 0x000000001014794e */ /* 0x000fee0000000000 */
[----:B--2---:R-:W-:Y:S05]  /*5cb0*/  CALL.ABS.NOINC R2 ;  /* 0x0000000002007343 */ /* 0x004fea0003c00000 */
.L_x_91:
[----:B------:R-:W-:Y:S05]  /*5cc0*/  BSYNC.RECONVERGENT B6 ;  /* 0x0000000000067941 */ /* 0x000fea0003800200 */
.L_x_90:
[----:B------:R-:W-:Y:S02]  /*5cd0*/  R2UR UR6, R84 ;  /* 0x00000000540672ca */ /* 0x000fe400000e0000 */
[----:B------:R-:W-:Y:S02]  /*5ce0*/  R2UR UR5, R95 ;  /* 0x000000005f0572ca */ /* 0x000fe400000e0000 */
[----:B------:R-:W-:Y:S02]  /*5cf0*/  R2UR UR4, R94 ;  /* 0x000000005e0472ca */ /* 0x000fe400000e0000 */
[----:B------:R-:W-:Y:S02]  /*5d00*/  ISETP.NE.U32.AND P4, PT, R78, RZ, PT ;  /* 0x000000ff4e00720c */ /* 0x000fe40003f85070 */
[----:B------:R-:W-:Y:S02]  /*5d10*/  ISETP.NE.U32.AND P2, PT, RZ, UR54, PT ;  /* 0x00000036ff007c0c */ /* 0x000fe4000bf45070 */
[----:B------:R-:W-:Y:S02]  /*5d20*/  ISETP.NE.AND.EX P4, PT, R79, RZ, PT, P4 ;  /* 0x000000ff4f00720c */ /* 0x000fe40003f85340 */
[----:B------:R-:W-:Y:S01]  /*5d30*/  ISETP.NE.AND.EX P2, PT, RZ, UR55, PT, P2 ;  /* 0x00000037ff007c0c */ /* 0x000fe2000bf45320 */
[----:B------:R-:W-:Y:S02]  /*5d40*/  UISETP.NE.AND UP2, UPT, UR6, URZ, UPT ;  /* 0x000000ff0600728c */ /* 0x000fe4000bf45270 */
[----:B------:R-:W-:Y:S04]  /*5d50*/  UISETP.NE.U32.AND UP0, UPT, UR5, URZ, UPT ;  /* 0x000000ff0500728c */ /* 0x000fe8000bf05070 */
[----:B------:R-:W-:Y:S01]  /*5d60*/  UISETP.NE.AND.EX UP1, UPT, UR4, URZ, UPT, UP0 ;  /* 0x000000ff0400728c */ /* 0x000fe2000bf25300 */
[----:B------:R-:W-:Y:S01]  /*5d70*/  PLOP3.LUT P1, PT, PT, PT, UP2, 0x80, 0x8 ;  /* 0x000000000008781c */ /* 0x000fe20003f2f028 */
[----:B------:R-:W-:Y:S03]  /*5d80*/  UPLOP3.LUT UP0, UPT, UPT, UPT, UPT, 0x40, 0x4 ;  /* 0x000000000004789c */ /* 0x000fe60003f0e870 */
[----:B------:R-:W-:Y:S06]  /*5d90*/  @UP2 UPLOP3.LUT UP0, UPT, UPT, UPT, UP1, 0x80, 0x8 ;  /* 0x000000000008289c */ /* 0x000fec0003f0f010 */
[----:B------:R-:W-:Y:S01]  /*5da0*/  PLOP3.LUT P0, PT, PT, PT, UP0, 0x80, 0x8 ;  /* 0x000000000008781c */ /* 0x000fe20003f0f008 */
[----:B------:R-:W-:Y:S01]  /*5db0*/  @!UPT UIADD3 URZ, UPT, UPT, URZ, URZ, URZ ;  /* 0x000000fffffff290 */ /* 0x000fe2000fffe0ff */
[----:B------:R-:W-:Y:S11]  /*5dc0*/  BRA.U !UP1, `(.L_x_93) ;  /* 0x0000000109407547 */ /* 0x000ff6000b800000 */
[----:B------:R-:W-:Y:S01]  /*5dd0*/  UISETP.NE.U32.AND UP0, UPT, UR54, URZ, UPT ;  /* 0x000000ff3600728c */ /* 0x000fe2000bf05070 */
[----:B------:R-:W-:Y:S01]  /*5de0*/  R2UR UR6, R95 ;  /* 0x000000005f0672ca */ /* 0x000fe200000e0000 */
[----:B------:R-:W2:Y:S01]  /*5df0*/  LDCU.64 UR8, c[0x0][0x358] ;  /* 0x00006b00ff0877ac */ /* 0x000ea20008000a00 */
[----:B------:R-:W-:Y:S02]  /*5e00*/  HFMA2 R81, -RZ, RZ, 0, 5.9604644775390625e-08 ;  /* 0x00000001ff517431 */ /* 0x000fe400000001ff */
[----:B-1----:R-:W-:Y:S01]  /*5e10*/  IMAD.MOV.U32 R0, RZ, RZ, 0x1 ;  /* 0x00000001ff007424 */ /* 0x002fe200078e00ff */
[----:B------:R-:W-:Y:S06]  /*5e20*/  UISETP.NE.AND.EX UP0, UPT, UR55, URZ, UPT, UP0 ;  /* 0x000000ff3700728c */ /* 0x000fec000bf05300 */
[----:B------:R-:W-:Y:S05]  /*5e30*/  PLOP3.LUT P3, PT, PT, PT, UP0, 0x80, 0x8 ;  /* 0x000000000008781c */ /* 0x000fea0003f6f008 */
[----:B------:R-:W1:Y:S01]  /*5e40*/  @UP0 LDCU.64 UR4, c[0x0][0x888] ;  /* 0x00011100ff0407ac */ /* 0x000e620008000a00 */
[----:B------:R-:W-:Y:S07]  /*5e50*/  @UP0 UIMAD UR6, UR36, UR6, URZ ;  /* 0x00000006240602a4 */ /* 0x000fee000f8e02ff */
[----:B------:R-:W-:Y:S01]  /*5e60*/  @!P3 PRMT R81, R0, 0x7610, R81 ;  /* 0x000076100051b816 */ /* 0x000fe20000000051 */
[----:B-1----:R-:W-:Y:S06]  /*5e70*/  @UP0 UIMAD.WIDE UR4, UR6, 0x4, UR4 ;  /* 0x00000004060408a5 */ /* 0x002fec000f8e0204 */
[----:B------:R-:W-:Y:S02]  /*5e80*/  IMAD.U32 R2, RZ, RZ, UR4 ;  /* 0x00000004ff027e24 */ /* 0x000fe4000f8e00ff */
[----:B------:R-:W-:Y:S03]  /*5e90*/  IMAD.U32 R3, RZ, RZ, UR5 ;  /* 0x00000005ff037e24 */ /* 0x000fe6000f8e00ff */
[----:B------:R-:W1:Y:S02]  /*5ea0*/  @!UP0 LDCU UR4, c[0x0][0x880] ;  /* 0x00011000ff0487ac */ /* 0x000e640008000800 */
[----:B--2--5:R2:W5:Y:S02]  /*5eb0*/  @P3 LDG.E R41, desc[UR8][R2.64] ;  /* 0x0000000802293981 */ /* 0x024564000c1e1900 */
[----:B-12---:R-:W-:Y:S02]  /*5ec0*/  @!P3 MOV R41, UR4 ;  /* 0x000000040029bc02 */ /* 0x006fe40008000f00 */
.L_x_93:
[----:B------:R-:W-:Y:S05]  /*5ed0*/  @!P4 BRA `(.L_x_94) ;  /* 0x000000000024c947 */ /* 0x000fea0003800000 */
[----:B------:R-:W-:Y:S01]  /*5ee0*/  ISETP.NE.U32.AND P3, PT, R76, RZ, PT ;  /* 0x000000ff4c00720c */ /* 0x000fe20003f65070 */
[----:B------:R-:W2:Y:S03]  /*5ef0*/  LDCU.64 UR4, c[0x0][0x358] ;  /* 0x00006b00ff0477ac */ /* 0x000ea60008000a00 */
[----:B------:R-:W-:Y:S11]  /*5f00*/  ISETP.NE.AND.EX P3, PT, R77, RZ, PT, P3 ;  /* 0x000000ff4d00720c */ /* 0x000ff60003f65330 */
[----:B------:R-:W-:Y:S02]  /*5f10*/  @!UPT UIADD3 URZ, UPT, UPT, URZ, URZ, URZ ;  /* 0x000000fffffff290 */ /* 0x000fe4000fffe0ff */
[----:B------:R-:W3:Y:S01]  /*5f20*/  @P3 LDC.64 R2, c[0x0][0x8a8] ;  /* 0x00022a00ff023b82 */ /* 0x000ee20000000a00 */
[----:B-1----:R-:W-:Y:S04]  /*5f30*/  @P3 IMAD R0, R78, UR36, RZ ;  /* 0x000000244e003c24 */ /* 0x002fe8000f8e02ff */
[----:B---3--:R-:W-:Y:S05]  /*5f40*/  @P3 IMAD.WIDE R2, R0, 0x4, R2 ;  /* 0x0000000400023825 */ /* 0x008fea00078e0202 */
[----:B--2--5:R2:W5:Y:S02]  /*5f50*/  @P3 LDG.E R38, desc[UR4][R2.64] ;  /* 0x0000000402263981 */ /* 0x024564000c1e1900 */
[----:B--2---:R-:W3:Y:S02]  /*5f60*/  @!P3 LDC R38, c[0x0][0x8a0] ;  /* 0x00022800ff26bb82 */ /* 0x004ee40000000800 */
.L_x_94:
[----:B-----5:R-:W-:Y:S01]  /*5f70*/  FSETP.NEU.AND P3, PT, R41, RZ, PT ;  /* 0x000000ff2900720b */ /* 0x020fe20003f6d000 */
[----:B------:R-:W-:Y:S01]  /*5f80*/  IMAD.SHL.U32 R47, R80, 0x2, RZ ;  /* 0x00000002502f7824 */ /* 0x000fe200078e00ff */
[----:B------:R-:W-:Y:S01]  /*5f90*/  SEL R4, RZ, 0xffffffff, P2 ;  /* 0xffffffffff047807 */ /* 0x000fe20001000000 */
[----:B------:R-:W-:Y:S01]  /*5fa0*/  BSSY B1, `(.L_x_95) ;  /* 0x0000044000017945 */ /* 0x000fe20003800000 */
[----:B------:R-:W-:Y:S01]  /*5fb0*/  @P1 LOP3.LUT P2, RZ, R81, 0xff, RZ, 0xc0, !PT ;  /* 0x000000ff51ff1812 */ /* 0x000fe2000784c0ff */
[----:B------:R-:W-:Y:S01]  /*5fc0*/  VIADD R98, R47, UR44 ;  /* 0x0000002c2f627c36 */ /* 0x000fe20008000000 */
[----:B------:R-:W-:Y:S01]  /*5fd0*/  @P1 SEL R3, RZ, 0xffffffff, P3 ;  /* 0xffffffffff031807 */ /* 0x000fe20001800000 */
[----:B------:R-:W-:Y:S01]  /*5fe0*/  IMAD.MOV.U32 R60, RZ, RZ, 0x1 ;  /* 0x00000001ff3c7424 */ /* 0x000fe200078e00ff */
[----:B------:R-:W-:Y:S01]  /*5ff0*/  LOP3.LUT R90, R90, 0x1, RZ, 0x3c, !PT ;  /* 0x000000015a5a7812 */ /* 0x000fe200078e3cff */
[----:B------:R-:W-:Y:S01]  /*6000*/  IMAD.MOV.U32 R46, RZ, RZ, RZ ;  /* 0x000000ffff2e7224 */ /* 0x000fe200078e00ff */
[----:B------:R-:W-:Y:S02]  /*6010*/  @P0 SEL R3, R4, R3, !P2 ;  /* 0x0000000304030207 */ /* 0x000fe40005000000 */
[----:B------:R-:W-:Y:S02]  /*6020*/  CS2R R74, SRZ ;  /* 0x00000000004a7805 */ /* 0x000fe4000001ff00 */
[C---:B------:R-:W-:Y:S02]  /*6030*/  LEA R99, R36.reuse, UR44, 0x3 ;  /* 0x0000002c24637c11 */ /* 0x040fe4000f8e18ff */
[----:B------:R-:W-:Y:S02]  /*6040*/  CS2R R72, SRZ ;  /* 0x0000000000487805 */ /* 0x000fe4000001ff00 */
[----:B------:R-:W-:Y:S02]  /*6050*/  @P1 LOP3.LUT R3, R3, 0x1, RZ, 0xc0, !PT ;  /* 0x0000000103031812 */ /* 0x000fe400078ec0ff */
[----:B------:R-:W-:Y:S02]  /*6060*/  CS2R R66, SRZ ;  /* 0x0000000000427805 */ /* 0x000fe4000001ff00 */
[----:B------:R-:W-:Y:S02]  /*6070*/  SHF.L.U32 R2, R89, 0x1f, RZ ;  /* 0x0000001f59027819 */ /* 0x000fe400000006ff */
[----:B------:R-:W-:Y:S02]  /*6080*/  CS2R R64, SRZ ;  /* 0x0000000000407805 */ /* 0x000fe4000001ff00 */
[----:B------:R-:W-:Y:S02]  /*6090*/  ISETP.NE.U32.OR P6, PT, R3, 0x1, !P1 ;  /* 0x000000010300780c */ /* 0x000fe40004fc5470 */
[----:B------:R-:W-:Y:S02]  /*60a0*/  CS2R R58, SRZ ;  /* 0x00000000003a7805 */ /* 0x000fe4000001ff00 */
[----:B------:R-:W-:Y:S02]  /*60b0*/  PLOP3.LUT P2, PT, PT, PT, UP1, 0x80, 0x8 ;  /* 0x000000000008781c */ /* 0x000fe40003f4f018 */
[----:B------:R-:W-:Y:S02]  /*60c0*/  CS2R R56, SRZ ;  /* 0x0000000000387805 */ /* 0x000fe4000001ff00 */
[----:B------:R-:W-:Y:S02]  /*60d0*/  LEA.HI R39, R36, R36, RZ, 0x1 ;  /* 0x0000002424277211 */ /* 0x000fe400078f08ff */
[----:B------:R-:W-:Y:S02]  /*60e0*/  CS2R R50, SRZ ;  /* 0x0000000000327805 */ /* 0x000fe4000001ff00 */
[----:B------:R-:W-:Y:S02]  /*60f0*/  LOP3.LUT P4, R86, R81, 0xff, RZ, 0xc0, !PT ;  /* 0x000000ff51567812 */ /* 0x000fe4000788c0ff */
[----:B------:R-:W-:Y:S02]  /*6100*/  CS2R R48, SRZ ;  /* 0x0000000000307805 */ /* 0x000fe4000001ff00 */
[----:B------:R-:W-:Y:S01]  /*6110*/  SEL R3, RZ, 0xffffffff, P3 ;  /* 0xffffffffff037807 */ /* 0x000fe20001800000 */
[C---:B-1----:R-:W-:Y:S01]  /*6120*/  IMAD.SHL.U32 R0, R39.reuse, 0x80, RZ ;  /* 0x0000008027007824 */ /* 0x042fe200078e00ff */
[----:B------:R-:W-:Y:S01]  /*6130*/  LOP3.LUT R39, R39, 0xffe, RZ, 0xc0, !PT ;  /* 0x00000ffe27277812 */ /* 0x000fe200078ec0ff */
[----:B------:R-:W-:Y:S01]  /*6140*/  VIADD R63, R98, 0x400 ;  /* 0x00000400623f7836 */ /* 0x000fe20000000000 */
[----:B------:R-:W-:Y:S01]  /*6150*/  P2R R96, PR, RZ, 0x40 ;  /* 0x00000040ff607803 */ /* 0x000fe20000000000 */
[----:B------:R-:W-:Y:S01]  /*6160*/  IMAD.IADD R97, R91, 0x1, R98 ;  /* 0x000000015b617824 */ /* 0x000fe200078e0262 */
[----:B------:R-:W-:Y:S01]  /*6170*/  @P6 SHF.L.U32 R5, R90, 0x1f, RZ ;  /* 0x0000001f5a056819 */ /* 0x000fe200000006ff */
[----:B------:R-:W-:Y:S01]  /*6180*/  IMAD.IADD R39, R36, 0x1, -R39 ;  /* 0x0000000124277824 */ /* 0x000fe200078e0a27 */
[----:B------:R-:W-:Y:S02]  /*6190*/  @P2 SEL R3, R4, R3, !P4 ;  /* 0x0000000304032207 */ /* 0x000fe40006000000 */
[----:B------:R-:W1:Y:S01]  /*61a0*/  @P6 SYNCS.PHASECHK.TRANS64.TRYWAIT P1, [UR44+0x20], R5 ;  /* 0x00002005ff0065a7 */ /* 0x000e62000802112c */
[----:B------:R-:W-:Y:S02]  /*61b0*/  LOP3.LUT R0, R0, 0xffffff00, RZ, 0xc0, !PT ;  /* 0xffffff0000007812 */ /* 0x000fe400078ec0ff */
[----:B------:R-:W-:Y:S03]  /*61c0*/  LOP3.LUT R3, R3, 0x1, RZ, 0xc0, !PT ;  /* 0x0000000103037812 */ /* 0x000fe600078ec0ff */
[----:B------:R-:W-:Y:S01]  /*61d0*/  IMAD.IADD R0, R37, 0x1, R0 ;  /* 0x0000000125007824 */ /* 0x000fe200078e0200 */
[----:B------:R-:W-:Y:S03]  /*61e0*/  ISETP.NE.U32.AND P5, PT, R3, 0x1, PT ;  /* 0x000000010300780c */ /* 0x000fe60003fa5070 */
[----:B------:R-:W-:Y:S01]  /*61f0*/  IMAD R39, R39, 0x100000, R0 ;  /* 0x0010000027277824 */ /* 0x000fe200078e0200 */
[----:B------:R-:W-:Y:S01]  /*6200*/  P2R R61, PR, RZ, 0x20 ;  /* 0x00000020ff3d7803 */ /* 0x000fe20000000000 */
[----:B------:R2:W4:Y:S01]  /*6210*/  SYNCS.PHASECHK.TRANS64.TRYWAIT P0, [R99+URZ+0x90], R2 ;  /* 0x00009002630075a7 */ /* 0x00052200080011ff */
[----:B-1----:R-:W-:Y:S01]  /*6220*/  @P6 SEL R60, RZ, 0x1, !P1 ;  /* 0x00000001ff3c6807 */ /* 0x002fe20004800000 */
[----:B--2---:R-:W-:Y:S06]  /*6230*/  @!P6 BRA `(.L_x_96) ;  /* 0x000000000068e947 */ /* 0x004fec0003800000 */
[----:B------:R-:W-:Y:S01]  /*6240*/  @P5 IMAD R0, R92, 0x2, R63 ;  /* 0x000000025c005824 */ /* 0x000fe200078e023f */
[----:B------:R-:W-:Y:S01]  /*6250*/  ISETP.NE.AND P1, PT, R60, RZ, PT ;  /* 0x000000ff3c00720c */ /* 0x000fe20003f25270 */
[----:B------:R-:W-:Y:S01]  /*6260*/  @P5 IMAD R4, R92, 0x2, R98 ;  /* 0x000000025c045824 */ /* 0x000fe200078e0262 */
[----:B------:R-:W-:Y:S01]  /*6270*/  BSSY B0, `(.L_x_97) ;  /* 0x000000e000007945 */ /* 0x000fe20003800000 */
[----:B------:R-:W-:Y:S01]  /*6280*/  IMAD.MOV.U32 R74, RZ, RZ, RZ ;  /* 0x000000ffff4a7224 */ /* 0x000fe200078e00ff */
[----:B------:R-:W-:Y:S01]  /*6290*/  CS2R R66, SRZ ;  /* 0x0000000000427805 */ /* 0x000fe2000001ff00 */
[----:B------:R-:W-:Y:S01]  /*62a0*/  @P5 IMAD.IADD R5, R91, 0x1, R0 ;  /* 0x000000015b055824 */ /* 0x000fe200078e0200 */
[----:B------:R-:W-:Y:S02]  /*62b0*/  CS2R R64, SRZ ;  /* 0x0000000000407805 */ /* 0x000fe4000001ff00 */
[----:B------:R-:W-:Y:S02]  /*62c0*/  CS2R R72, SRZ ;  /* 0x0000000000487805 */ /* 0x000fe4000001ff00 */
[----:B------:R-:W-:Y:S02]  /*62d0*/  CS2R R50, SRZ ;  /* 0x0000000000327805 */ /* 0x000fe4000001ff00 */
[----:B------:R-:W-:Y:S02]  /*62e0*/  CS2R R48, SRZ ;  /* 0x0000000000307805 */ /* 0x000fe4000001ff00 */
[----:B------:R-:W-:Y:S02]  /*62f0*/  CS2R R58, SRZ ;  /* 0x00000000003a7805 */ /* 0x000fe4000001ff00 */
[----:B------:R-:W-:Y:S01]  /*6300*/  CS2R R56, SRZ ;  /* 0x0000000000387805 */ /* 0x000fe2000001ff00 */
[----:B------:R-:W-:Y:S06]  /*6310*/  @P1 BRA `(.L_x_98) ;  /* 0x00000000000c1947 */ /* 0x000fec0003800000 */
[----:B------:R-:W-:Y:S04]  /*6320*/  SHF.L.U32 R3, R90, 0x1f, RZ ;  /* 0x0000001f5a037819 */ /* 0x000fe800000006ff */
[----:B------:R-:W1:Y:S02]  /*6330*/  SYNCS.PHASECHK.TRANS64.TRYWAIT P1, [UR44+0x20], R3 ;  /* 0x00002003ff0075a7 */ /* 0x000e64000802112c */
[----:B-1----:R-:W-:Y:S05]  /*6340*/  @!P1 BRA `(.L_x_99) ;  /* 0x0000003c00649947 */ /* 0x002fea0003800000 */
.L_x_98:
[----:B------:R-:W-:Y:S05]  /*6350*/  BSYNC B0 ;  /* 0x0000000000007941 */ /* 0x000fea0003800000 */
.L_x_97:
[----:B------:R-:W-:Y:S01]  /*6360*/  ISETP.NE.AND P1, PT, R61, RZ, PT ;  /* 0x000000ff3d00720c */ /* 0x000fe20003f25270 */
[----:B------:R-:W-:Y:S11]  /*6370*/  HFMA2 R46, -RZ, RZ, 0, 5.9604644775390625e-08 ;  /* 0x00000001ff2e7431 */ /* 0x000ff600000001ff */
[----:B------:R-:W-:Y:S01]  /*6380*/  @!UPT UIADD3 URZ, UPT, UPT, URZ, URZ, URZ ;  /* 0x000000fffffff290 */ /* 0x000fe2000fffe0ff */
[----:B------:R-:W-:Y:S05]  /*6390*/  @P1 WARPSYNC.ALL ;  /* 0x0000000000001948 */ /* 0x000fea0003800000 */
[----:B------:R2:W1:Y:S04]  /*63a0*/  @P1 LDSM.16.M88.4 R64, [R4+0x400] ;  /* 0x000400000440183b */ /* 0x0004680000000200 */
[----:B------:R2:W1:Y:S04]  /*63b0*/  @P1 LDSM.16.M88.4 R72, [R5] ;  /* 0x000000000548183b */ /* 0x0004680000000200 */
[----:B------:R2:W1:Y:S04]  /*63c0*/  @P1 LDSM.16.M88.4 R48, [R47+UR44+0x400] ;  /* 0x0004002c2f30183b */ /* 0x0004680008000200 */
[----:B------:R2:W1:Y:S02]  /*63d0*/  @P1 LDSM.16.M88.4 R56, [R97+0x400] ;  /* 0x000400006138183b */ /* 0x0004640000000200 */
.L_x_96:
[----:B------:R-:W-:Y:S05]  /*63e0*/  BSYNC B1 ;  /* 0x0000000000017941 */ /* 0x000fea0003800000 */
.L_x_95:
[----:B-1----:R-:W-:Y:S04]  /*63f0*/  SHF.R.U32.HI R3, RZ, 0x15, R39 ;  /* 0x00000015ff037819 */ /* 0x002fe80000011627 */
[----:B------:R-:W-:Y:S01]  /*6400*/  LOP3.LUT P1, RZ, R3, 0x3, R82, 0x48, !PT ;  /* 0x0000000303ff7812 */ /* 0x000fe20007824852 */
[----:B------:R-:W-:Y:S01]  /*6410*/  @!UPT UIADD3 URZ, UPT, UPT, URZ, URZ, URZ ;  /* 0x000000fffffff290 */ /* 0x000fe2000fffe0ff */
[----:B----4-:R-:W-:Y:S11]  /*6420*/  @P0 BRA `(.L_x_100) ;  /* 0x0000000000080947 */ /* 0x010ff60003800000 */
[----:B------:R-:W1:Y:S02]  /*6430*/  SYNCS.PHASECHK.TRANS64.TRYWAIT P0, [R99+URZ+0x90], R2 ;  /* 0x00009002630075a7 */ /* 0x000e6400080011ff */
[----:B-1----:R-:W-:Y:S05]  /*6440*/  @!P0 BRA `(.L_x_101) ;  /* 0x0000003c003c8947 */ /* 0x002fea0003800000 */
.L_x_100:
[----:B------:R-:W-:Y:S05]  /*6450*/  @!P1 BRA `(.L_x_102) ;  /* 0x0000000000409947 */ /* 0x000fea0003800000 */
[----:B------:R-:W2:Y:S01]  /*6460*/  LDCU.64 UR8, c[0x4][0x70] ;  /* 0x01000e00ff0877ac */ /* 0x000ea20008000a00 */
[----:B------:R-:W-:Y:S01]  /*6470*/  MOV R3, 0x0 ;  /* 0x0000000000037802 */ /* 0x000fe20000000f00 */
[----:B------:R-:W-:Y:S02]  /*6480*/  HFMA2 R12, -RZ, RZ, 0, 5.9604644775390625e-08 ;  /* 0x00000001ff0c7431 */ /* 0x000fe400000001ff */
[----:B------:R-:W-:Y:S02]  /*6490*/  IMAD.MOV.U32 R8, RZ, RZ, 0x192 ;  /* 0x00000192ff087424 */ /* 0x000fe400078e00ff */
[----:B------:R-:W-:Y:S01]  /*64a0*/  IMAD.MOV.U32 R13, RZ, RZ, RZ ;  /* 0x000000ffff0d7224 */ /* 0x000fe200078e00ff */
[----:B------:R-:W4:Y:S01]  /*64b0*/  LDCU.64 UR6, c[0x4][0x78] ;  /* 0x01000f00ff0677ac */ /* 0x000f220008000a00 */
[----:B-1----:R-:W1:Y:S01]  /*64c0*/  LDC.64 R2, c[0x4][R3] ;  /* 0x0100000003027b82 */ /* 0x002e620000000a00 */
[----:B------:R-:W5:Y:S01]  /*64d0*/  LDCU.64 UR4, c[0x4][0x10] ;  /* 0x01000200ff0477ac */ /* 0x000f620008000a00 */
[----:B--2---:R-:W-:Y:S01]  /*64e0*/  MOV R5, UR9 ;  /* 0x0000000900057c02 */ /* 0x004fe20008000f00 */
[----:B------:R-:W-:Y:S01]  /*64f0*/  IMAD.U32 R4, RZ, RZ, UR8 ;  /* 0x00000008ff047e24 */ /* 0x000fe2000f8e00ff */
[----:B----4-:R-:W-:Y:S01]  /*6500*/  MOV R7, UR7 ;  /* 0x0000000700077c02 */ /* 0x010fe20008000f00 */
[----:B------:R-:W-:Y:S01]  /*6510*/  IMAD.U32 R6, RZ, RZ, UR6 ;  /* 0x00000006ff067e24 */ /* 0x000fe2000f8e00ff */
[----:B-----5:R-:W-:Y:S01]  /*6520*/  MOV R11, UR5 ;  /* 0x00000005000b7c02 */ /* 0x020fe20008000f00 */
[----:B------:R-:W-:Y:S02]  /*6530*/  IMAD.U32 R10, RZ, RZ, UR4 ;  /* 0x00000004ff0a7e24 */ /* 0x000fe4000f8e00ff */
[----:B------:R-:W-:Y:S07]  /*6540*/  LEPC R20, `(.L_x_102) ;  /* 0x000000001014794e */ /* 0x000fee0000000000 */
[----:B-1-3--:R-:W-:Y:S05]  /*6550*/  CALL.ABS.NOINC R2 ;  /* 0x0000000002007343 */ /* 0x00afea0003c00000 */
.L_x_102:
[C---:B------:R-:W-:Y:S01]  /*6560*/  SHF.L.U32 R40, R48.reuse, 0x10, RZ ;  /* 0x0000001030287819 */ /* 0x040fe200000006ff */
[----:B------:R-:W-:Y:S05]  /*6570*/  WARPSYNC.ALL ;  /* 0x0000000000007948 */ /* 0x000fea0003800000 */
[----:B------:R-:W-:Y:S01]  /*6580*/  R2UR UR4, R39 ;  /* 0x00000000270472ca */ /* 0x000fe200000e0000 */
[----:B------:R-:W-:Y:S01]  /*6590*/  BSSY.RECONVERGENT B0, `(.L_x_103) ;  /* 0x000008b000007945 */ /* 0x000fe20003800200 */
[----:B------:R-:W-:Y:S02]  /*65a0*/  LOP3.LUT R43, R48, 0xffff0000, RZ, 0xc0, !PT ;  /* 0xffff0000302b7812 */ /* 0x000fe400078ec0ff */
[----:B------:R-:W-:Y:S02]  /*65b0*/  SHF.L.U32 R42, R49, 0x10, RZ ;  /* 0x00000010312a7819 */ /* 0x000fe400000006ff */
[----:B------:R-:W-:Y:S02]  /*65c0*/  SHF.L.U32 R45, R51, 0x10, RZ ;  /* 0x00000010332d7819 */ /* 0x000fe400000006ff */
[----:B------:R-:W-:Y:S02]  /*65d0*/  SHF.L.U32 R62, R92, 0x1, RZ ;  /* 0x000000015c3e7819 */ /* 0x000fe400000006ff */
[----:B------:R-:W-:Y:S02]  /*65e0*/  ISETP.NE.AND P0, PT, R93, RZ, PT ;  /* 0x000000ff5d00720c */ /* 0x000fe40003f05270 */
[----:B------:R-:W-:Y:S01]  /*65f0*/  IADD3 R100, PT, PT, R63, R62, RZ ;  /* 0x0000003e3f647210 */ /* 0x000fe20007ffe0ff */
[----:B--2---:R-:W3:Y:S03]  /*6600*/  LDTM.16dp256bit.x8 R4, tmem[UR4] ;  /* 0x00000004000479ee */ /* 0x004ee600081a0000 */
[----:B------:R-:W-:Y:S01]  /*6610*/  IADD3 R101, PT, PT, R91, R100, RZ ;  /* 0x000000645b657210 */ /* 0x000fe20007ffe0ff */
[C---:B---3--:R-:W-:Y:S01]  /*6620*/  FMUL R0, R38.reuse, R4 ;  /* 0x0000000426007220 */ /* 0x048fe20000400000 */
[C---:B-1----:R-:W-:Y:S01]  /*6630*/  FMUL R2, R38.reuse, R5 ;  /* 0x0000000526027220 */ /* 0x042fe20000400000 */
[C---:B------:R-:W-:Y:S01]  /*6640*/  FMUL R3, R38.reuse, R6 ;  /* 0x0000000626037220 */ /* 0x040fe20000400000 */
[----:B------:R-:W-:Y:S01]  /*6650*/  FMUL R7, R38, R7 ;  /* 0x0000000726077220 */ /* 0x000fe20000400000 */
[----:B------:R-:W-:Y:S01]  /*6660*/  FFMA R0, R41, R40, R0 ;  /* 0x0000002829007223 */ /* 0x000fe20000000000 */
[----:B------:R-:W-:Y:S01]  /*6670*/  LOP3.LUT R40, R49, 0xffff0000, RZ, 0xc0, !PT ;  /* 0xffff000031287812 */ /* 0x000fe200078ec0ff */
[C---:B------:R-:W-:Y:S01]  /*6680*/  FFMA R2, R41.reuse, R43, R2 ;  /* 0x0000002b29027223 */ /* 0x040fe20000000002 */
[C---:B------:R-:W-:Y:S01]  /*6690*/  SHF.L.U32 R43, R50.reuse, 0x10, RZ ;  /* 0x00000010322b7819 */ /* 0x040fe200000006ff */
[C---:B------:R-:W-:Y:S01]  /*66a0*/  FFMA R3, R41.reuse, R42, R3 ;  /* 0x0000002a29037223 */ /* 0x040fe20000000003 */
[----:B------:R-:W-:Y:S01]  /*66b0*/  LOP3.LUT R42, R50, 0xffff0000, RZ, 0xc0, !PT ;  /* 0xffff0000322a7812 */ /* 0x000fe200078ec0ff */
[----:B------:R-:W-:Y:S01]  /*66c0*/  FMUL R4, R38, R8 ;  /* 0x0000000826047220 */ /* 0x000fe20000400000 */
[----:B------:R-:W-:Y:S01]  /*66d0*/  F2FP.BF16.F32.PACK_AB R52, R2, R0 ;  /* 0x000000000234723e */ /* 0x000fe200000010ff */
[----:B------:R-:W-:Y:S01]  /*66e0*/  FFMA R7, R41, R40, R7 ;  /* 0x0000002829077223 */ /* 0x000fe20000000007 */
[----:B------:R-:W-:Y:S01]  /*66f0*/  LOP3.LUT R40, R51, 0xffff0000, RZ, 0xc0, !PT ;  /* 0xffff000033287812 */ /* 0x000fe200078ec0ff */
[C---:B------:R-:W-:Y:S01]  /*6700*/  FMUL R5, R38.reuse, R9 ;  /* 0x0000000926057220 */ /* 0x040fe20000400000 */
[C---:B------:R-:W-:Y:S01]  /*6710*/  FMUL R6, R38.reuse, R10 ;  /* 0x0000000a26067220 */ /* 0x040fe20000400000 */
[----:B------:R-:W-:Y:S01]  /*6720*/  FMUL R11, R38, R11 ;  /* 0x0000000b260b7220 */ /* 0x000fe20000400000 */
[----:B------:R-:W-:Y:S01]  /*6730*/  F2FP.BF16.F32.PACK_AB R53, R7, R3 ;  /* 0x000000030735723e */ /* 0x000fe200000010ff */
[C---:B------:R-:W-:Y:S01]  /*6740*/  FFMA R4, R41.reuse, R43, R4 ;  /* 0x0000002b29047223 */ /* 0x040fe20000000004 */
[C---:B------:R-:W-:Y:S01]  /*6750*/  SHF.L.U32 R43, R56.reuse, 0x10, RZ ;  /* 0x00000010382b7819 */ /* 0x040fe200000006ff */
[----:B------:R-:W-:Y:S01]  /*6760*/  FFMA R5, R41, R42, R5 ;  /* 0x0000002a29057223 */ /* 0x000fe20000000005 */
[----:B------:R-:W-:Y:S01]  /*6770*/  LOP3.LUT R42, R57, 0xffff0000, RZ, 0xc0, !PT ;  /* 0xffff0000392a7812 */ /* 0x000fe200078ec0ff */
[----:B------:R-:W-:Y:S01]  /*6780*/  FFMA R6, R41, R45, R6 ;  /* 0x0000002d29067223 */ /* 0x000fe20000000006 */
[----:B------:R-:W-:Y:S01]  /*6790*/  SHF.L.U32 R45, R57, 0x10, RZ ;  /* 0x00000010392d7819 */ /* 0x000fe200000006ff */
[----:B------:R-:W-:Y:S01]  /*67a0*/  FFMA R11, R41, R40, R11 ;  /* 0x00000028290b7223 */ /* 0x000fe2000000000b */
[----:B------:R-:W-:Y:S01]  /*67b0*/  LOP3.LUT R40, R56, 0xffff0000, RZ, 0xc0, !PT ;  /* 0xffff000038287812 */ /* 0x000fe200078ec0ff */
[C---:B------:R-:W-:Y:S01]  /*67c0*/  FMUL R8, R38.reuse, R12 ;  /* 0x0000000c26087220 */ /* 0x040fe20000400000 */
[----:B------:R-:W-:Y:S01]  /*67d0*/  F2FP.BF16.F32.PACK_AB R54, R5, R4 ;  /* 0x000000040536723e */ /* 0x000fe200000010ff */
[C---:B------:R-:W-:Y:S01]  /*67e0*/  FMUL R9, R38.reuse, R13 ;  /* 0x0000000d26097220 */ /* 0x040fe20000400000 */
[----:B------:R-:W-:Y:S01]  /*67f0*/  F2FP.BF16.F32.PACK_AB R55, R11, R6 ;  /* 0x000000060b37723e */ /* 0x000fe200000010ff */
[C---:B------:R-:W-:Y:S01]  /*6800*/  FMUL R10, R38.reuse, R14 ;  /* 0x0000000e260a7220 */ /* 0x040fe20000400000 */
[----:B------:R-:W-:Y:S01]  /*6810*/  FMUL R15, R38, R15 ;  /* 0x0000000f260f7220 */ /* 0x000fe20000400000 */
[----:B------:R-:W-:Y:S01]  /*6820*/  FFMA R8, R41, R43, R8 ;  /* 0x0000002b29087223 */ /* 0x000fe20000000008 */
[----:B------:R-:W-:Y:S01]  /*6830*/  SHF.L.U32 R43, R59, 0x10, RZ ;  /* 0x000000103b2b7819 */ /* 0x000fe200000006ff */
[C---:B------:R-:W-:Y:S01]  /*6840*/  FFMA R9, R41.reuse, R40, R9 ;  /* 0x0000002829097223 */ /* 0x040fe20000000009 */
[C---:B------:R-:W-:Y:S01]  /*6850*/  SHF.L.U32 R40, R58.reuse, 0x10, RZ ;  /* 0x000000103a287819 */ /* 0x040fe200000006ff */
        /* <DEDUP_REMOVED lines=8> */
[----:B------:R-:W-:Y:S01]  /*68e0*/  FMUL R14, R38, R18 ;  /* 0x00000012260e7220 */ /* 0x000fe20000400000 */
[----:B------:R-:W-:Y:S01]  /*68f0*/  FFMA R12, R41, R40, R12 ;  /* 0x00000028290c7223 */ /* 0x000fe2000000000c */
[----:B------:R-:W-:Y:S01]  /*6900*/  LOP3.LUT R40, R59, 0xffff0000, RZ, 0xc0, !PT ;  /* 0xffff00003b287812 */ /* 0x000fe200078ec0ff */
[C---:B------:R-:W-:Y:S01]  /*6910*/  FFMA R13, R41.reuse, R42, R13 ;  /* 0x0000002a290d7223 */ /* 0x040fe2000000000d */
[----:B------:R-:W-:Y:S01]  /*6920*/  LOP3.LUT R42, R64, 0xffff0000, RZ, 0xc0, !PT ;  /* 0xffff0000402a7812 */ /* 0x000fe200078ec0ff */
[----:B------:R-:W-:Y:S01]  /*6930*/  FMUL R19, R38, R19 ;  /* 0x0000001326137220 */ /* 0x000fe20000400000 */
[----:B------:R-:W-:Y:S01]  /*6940*/  FFMA R14, R41, R43, R14 ;  /* 0x0000002b290e7223 */ /* 0x000fe2000000000e */
[----:B------:R-:W-:Y:S01]  /*6950*/  SHF.L.U32 R43, R64, 0x10, RZ ;  /* 0x00000010402b7819 */ /* 0x000fe200000006ff */
[C---:B------:R-:W-:Y:S01]  /*6960*/  FMUL R16, R38.reuse, R20 ;  /* 0x0000001426107220 */ /* 0x040fe20000400000 */
        /* <DEDUP_REMOVED lines=19> */
[----:B------:R1:W-:Y:S01]  /*6aa0*/  STSM.16.M88.4 [R98+0x400], R52 ;  /* 0x0004003462007844 */ /* 0x0003e20000000200 */
[C---:B------:R-:W-:Y:S01]  /*6ab0*/  FMUL R22, R38.reuse, R26 ;  /* 0x0000001a26167220 */ /* 0x040fe20000400000 */
[----:B------:R-:W-:Y:S01]  /*6ac0*/  FMUL R27, R38, R27 ;  /* 0x0000001b261b7220 */ /* 0x000fe20000400000 */
[----:B------:R-:W-:Y:S01]  /*6ad0*/  FFMA R20, R41, R43, R20 ;  /* 0x0000002b29147223 */ /* 0x000fe20000000014 */
[----:B------:R-:W-:Y:S01]  /*6ae0*/  SHF.L.U32 R43, R73, 0x10, RZ ;  /* 0x00000010492b7819 */ /* 0x000fe200000006ff */
[C---:B------:R-:W-:Y:S01]  /*6af0*/  FFMA R21, R41.reuse, R40, R21 ;  /* 0x0000002829157223 */ /* 0x040fe20000000015 */
[C---:B------:R-:W-:Y:S02]  /*6b00*/  SHF.L.U32 R40, R72.reuse, 0x10, RZ ;  /* 0x0000001048287819 */ /* 0x040fe400000006ff */
[----:B------:R1:W-:Y:S01]  /*6b10*/  STSM.16.M88.4 [R97+0x400], R68 ;  /* 0x0004004461007844 */ /* 0x0003e20000000200 */
[----:B------:R-:W-:Y:S01]  /*6b20*/  FFMA R22, R41, R45, R22 ;  /* 0x0000002d29167223 */ /* 0x000fe20000000016 */
[----:B------:R-:W-:Y:S01]  /*6b30*/  SHF.L.U32 R45, R75, 0x10, RZ ;  /* 0x000000104b2d7819 */ /* 0x000fe200000006ff */
[C---:B------:R-:W-:Y:S01]  /*6b40*/  FFMA R27, R41.reuse, R42, R27 ;  /* 0x0000002a291b7223 */ /* 0x040fe2000000001b */
[----:B------:R-:W-:Y:S01]  /*6b50*/  LOP3.LUT R42, R72, 0xffff0000, RZ, 0xc0, !PT ;  /* 0xffff0000482a7812 */ /* 0x000fe200078ec0ff */
[C---:B------:R-:W-:Y:S01]  /*6b60*/  FMUL R24, R38.reuse, R28 ;  /* 0x0000001c26187220 */ /* 0x040fe20000400000 */
[C---:B------:R-:W-:Y:S01]  /*6b70*/  FMUL R25, R38.reuse, R29 ;  /* 0x0000001d26197220 */ /* 0x040fe20000400000 */
[C---:B------:R-:W-:Y:S01]  /*6b80*/  FMUL R26, R38.reuse, R30 ;  /* 0x0000001e261a7220 */ /* 0x040fe20000400000 */
[----:B------:R-:W-:Y:S01]  /*6b90*/  FMUL R31, R38, R31 ;  /* 0x0000001f261f7220 */ /* 0x000fe20000400000 */
[----:B------:R-:W-:Y:S01]  /*6ba0*/  FFMA R24, R41, R40, R24 ;  /* 0x0000002829187223 */ /* 0x000fe20000000018 */
[----:B------:R-:W-:Y:S01]  /*6bb0*/  LOP3.LUT R40, R73, 0xffff0000, RZ, 0xc0, !PT ;  /* 0xffff000049287812 */ /* 0x000fe200078ec0ff */
[C---:B------:R-:W-:Y:S01]  /*6bc0*/  FFMA R25, R41.reuse, R42, R25 ;  /* 0x0000002a29197223 */ /* 0x040fe20000000019 */
[C---:B------:R-:W-:Y:S01]  /*6bd0*/  FFMA R26, R41.reuse, R43, R26 ;  /* 0x0000002b291a7223 */ /* 0x040fe2000000001a */
[----:B------:R-:W-:Y:S01]  /*6be0*/  SHF.L.U32 R43, R74, 0x10, RZ ;  /* 0x000000104a2b7819 */ /* 0x000fe200000006ff */
[----:B------:R-:W-:Y:S01]  /*6bf0*/  FMUL R28, R38, R32 ;  /* 0x00000020261c7220 */ /* 0x000fe20000400000 */
[----:B------:R-:W-:Y:S01]  /*6c00*/  LOP3.LUT R42, R74, 0xffff0000, RZ, 0xc0, !PT ;  /* 0xffff00004a2a7812 */ /* 0x000fe200078ec0ff */
[----:B------:R-:W-:Y:S01]  /*6c10*/  FFMA R31, R41, R40, R31 ;  /* 0x00000028291f7223 */ /* 0x000fe2000000001f */
[C---:B------:R-:W-:Y:S01]  /*6c20*/  FMUL R29, R38.reuse, R33 ;  /* 0x00000021261d7220 */ /* 0x040fe20000400000 */
[C---:B------:R-:W-:Y:S01]  /*6c30*/  FMUL R30, R38.reuse, R34 ;  /* 0x00000022261e7220 */ /* 0x040fe20000400000 */
[----:B------:R-:W-:Y:S01]  /*6c40*/  LOP3.LUT R40, R75, 0xffff0000, RZ, 0xc0, !PT ;  /* 0xffff00004b287812 */ /* 0x000fe200078ec0ff */
[----:B------:R-:W-:Y:S01]  /*6c50*/  FMUL R35, R38, R35 ;  /* 0x0000002326237220 */ /* 0x000fe20000400000 */
[C---:B------:R-:W-:Y:S01]  /*6c60*/  FFMA R28, R41.reuse, R43, R28 ;  /* 0x0000002b291c7223 */ /* 0x040fe2000000001c */
[C---:B------:R-:W-:Y:S01]  /*6c70*/  FFMA R29, R41.reuse, R42, R29 ;  /* 0x0000002a291d7223 */ /* 0x040fe2000000001d */
[C---:B------:R-:W-:Y:S01]  /*6c80*/  FFMA R30, R41.reuse, R45, R30 ;  /* 0x0000002d291e7223 */ /* 0x040fe2000000001e */
[----:B------:R-:W-:Y:S01]  /*6c90*/  FFMA R35, R41, R40, R35 ;  /* 0x0000002829237223 */ /* 0x000fe20000000023 */
[----:B------:R-:W-:Y:S02]  /*6ca0*/  F2FP.BF16.F32.PACK_AB R106, R21, R20 ;  /* 0x00000014156a723e */ /* 0x000fe400000010ff */
[----:B------:R-:W-:Y:S02]  /*6cb0*/  F2FP.BF16.F32.PACK_AB R107, R27, R22 ;  /* 0x000000161b6b723e */ /* 0x000fe400000010ff */
[----:B------:R-:W-:Y:S02]  /*6cc0*/  F2FP.BF16.F32.PACK_AB R108, R25, R24 ;  /* 0x00000018196c723e */ /* 0x000fe400000010ff */
[----:B------:R-:W-:Y:S01]  /*6cd0*/  F2FP.BF16.F32.PACK_AB R109, R31, R26 ;  /* 0x0000001a1f6d723e */ /* 0x000fe200000010ff */
[----:B------:R1:W-:Y:S01]  /*6ce0*/  STSM.16.M88.4 [R100], R104 ;  /* 0x0000006864007844 */ /* 0x0003e20000000200 */
[----:B------:R-:W-:Y:S02]  /*6cf0*/  F2FP.BF16.F32.PACK_AB R110, R29, R28 ;  /* 0x0000001c1d6e723e */ /* 0x000fe400000010ff */
[----:B------:R-:W-:Y:S05]  /*6d00*/  F2FP.BF16.F32.PACK_AB R111, R35, R30 ;  /* 0x0000001e236f723e */ /* 0x000fea00000010ff */
[----:B------:R1:W-:Y:S01]  /*6d10*/  STSM.16.M88.4 [R101], R108 ;  /* 0x0000006c65007844 */ /* 0x0003e20000000200 */
[----:B------:R-:W-:Y:S01]  /*6d20*/  @!PT LDS RZ, [RZ] ;  /* 0x00000000fffff984 */ /* 0x000fe20000000800 */
[----:B------:R-:W-:Y:S01]  /*6d30*/  @!PT LDS RZ, [RZ] ;  /* 0x00000000fffff984 */ /* 0x000fe20000000800 */
[----:B------:R-:W-:Y:S01]  /*6d40*/  @!PT LDS RZ, [RZ] ;  /* 0x00000000fffff984 */ /* 0x000fe20000000800 */
[----:B------:R-:W-:Y:S01]  /*6d50*/  @!PT LDS RZ, [RZ] ;  /* 0x00000000fffff984 */ /* 0x000fe20000000800 */
[----:B------:R2:W-:Y:S07]  /*6d60*/  MEMBAR.ALL.CTA ;  /* 0x0000000000007992 */ /* 0x0005ee0000008000 */
[----:B--2---:R-:W2:Y:S02]  /*6d70*/  FENCE.VIEW.ASYNC.S ;  /* 0x00000000000073c6 */ /* 0x004ea40000000000 */
[----:B--2---:R-:W-:Y:S06]  /*6d80*/  BAR.SYNC.DEFER_BLOCKING 0x1, 0x80 ;  /* 0x0042000000007b1d */ /* 0x004fec0000010000 */
[----:B------:R-:W-:Y:S05]  /*6d90*/  @P0 BRA `(.L_x_104) ;  /* 0x0000000000280947 */ /* 0x000fea0003800000 */
[----:B------:R-:W2:Y:S01]  /*6da0*/  LDCU.64 UR6, c[0x0][0x348] ;  /* 0x00006900ff0677ac */ /* 0x000ea20008000a00 */
[----:B------:R-:W-:Y:S01]  /*6db0*/  UIADD3 UR4, UPT, UPT, UR44, 0x400, URZ ;  /* 0x000004002c047890 */ /* 0x000fe2000fffe0ff */
[----:B------:R-:W-:Y:S05]  /*6dc0*/  UMOV UR51, UR36 ;  /* 0x0000002400337c82 */ /* 0x000fea0008000000 */
[----:B------:R-:W-:Y:S04]  /*6dd0*/  MOV R85, UR4 ;  /* 0x0000000400557c02 */ /* 0x000fe80008000f00 */
[----:B------:R-:W-:Y:S01]  /*6de0*/  R2UR UR48, R85 ;  /* 0x00000000553072ca */ /* 0x000fe200000e0000 */
[----:B--2---:R-:W-:Y:S04]  /*6df0*/  UIADD3 UR4, UP0, UPT, UR6, 0x680, URZ ;  /* 0x0000068006047890 */ /* 0x004fe8000ff1e0ff */
[----:B------:R-:W-:Y:S09]  /*6e00*/  UIADD3.X UR5, UPT, UPT, URZ, UR7, URZ, UP0, !UPT ;  /* 0x00000007ff057290 */ /* 0x000ff200087fe4ff */
[----:B------:R2:W-:Y:S01]  /*6e10*/  UTMASTG.3D [UR48], [UR4] ;  /* 0x00000030040073b5 */ /* 0x0005e20008010000 */
[----:B------:R0:W-:Y:S01]  /*6e20*/  UTMACMDFLUSH ;  /* 0x00000000000079b7 */ /* 0x0001e20000000000 */
[----:B--2---:R-:W-:Y:S04]  /*6e30*/  DEPBAR.LE SB0, 0x1 ;  /* 0x000080400000791a */ /* 0x004fe80000000000 */
.L_x_104:
[----:B------:R-:W-:Y:S05]  /*6e40*/  BSYNC.RECONVERGENT B0 ;  /* 0x0000000000007941 */ /* 0x000fea0003800200 */
.L_x_103:
[----:B------:R-:W-:Y:S01]  /*6e50*/  BAR.SYNC.DEFER_BLOCKING 0x1, 0x80 ;  /* 0x0042000000007b1d */ /* 0x000fe20000010000 */
[----:B------:R-:W-:Y:S01]  /*6e60*/  ISETP.NE.AND P1, PT, R96, RZ, PT ;  /* 0x000000ff6000720c */ /* 0x000fe20003f25270 */
[----:B------:R-:W-:Y:S01]  /*6e70*/  UISETP.NE.AND UP0, UPT, UR52, URZ, UPT ;  /* 0x000000ff3400728c */ /* 0x000fe2000bf05270 */
[----:B------:R-:W-:Y:S11]  /*6e80*/  LEA R3, R46, UR44, 0x3 ;  /* 0x0000002c2e037c11 */ /* 0x000ff6000f8e18ff */
[----:B------:R-:W-:Y:S01]  /*6e90*/  @P1 SHF.L.U32 R2, R90, 0x1f, RZ ;  /* 0x0000001f5a021819 */ /* 0x000fe200000006ff */
[----:B------:R-:W-:Y:S06]  /*6ea0*/  BRA.U !UP0, `(.L_x_105) ;  /* 0x0000000108247547 */ /* 0x000fec000b800000 */
[----:B------:R-:W-:Y:S01]  /*6eb0*/  IMAD.U32 R5, RZ, RZ, UR46 ;  /* 0x0000002eff057e24 */ /* 0x000fe2000f8e00ff */
[----:B------:R-:W-:Y:S01]  /*6ec0*/  MOV R0, UR47 ;  /* 0x0000002f00007c02 */ /* 0x000fe20008000f00 */
[----:B------:R-:W-:Y:S03]  /*6ed0*/  UIADD3 UR4, UPT, UPT, UR46, 0x1, URZ ;  /* 0x000000012e047890 */ /* 0x000fe6000fffe0ff */
[----:B------:R-:W-:Y:S01]  /*6ee0*/  @P1 LEA R5, R5, UR44, 0x3 ;  /* 0x0000002c05051c11 */ /* 0x000fe2000f8e18ff */
[----:B------:R-:W-:Y:S04]  /*6ef0*/  UISETP.NE.AND UP0, UPT, UR4, 0x4, UPT ;  /* 0x000000040400788c */ /* 0x000fe8000bf05270 */
[----:B------:R-:W-:Y:S01]  /*6f00*/  @P1 VIADD R5, R5, 0x40 ;  /* 0x0000004005051836 */ /* 0x000fe20000000000 */
[----:B------:R-:W-:Y:S04]  /*6f10*/  USEL UR46, UR4, URZ, UP0 ;  /* 0x000000ff042e7287 */ /* 0x000fe80008000000 */
[----:B------:R-:W-:Y:S04]  /*6f20*/  @P1 PRMT R0, R0, 0x654, R5 ;  /* 0x0000065400001816 */ /* 0x000fe80000000005 */
[----:B------:R2:W-:Y:S04]  /*6f30*/  @P1 SYNCS.ARRIVE.TRANS64.RED.A1T0 RZ, [R0+URZ], RZ ;  /* 0x000000ff00ff19a7 */ /* 0x0005e800081004ff */
.L_x_105:
[----:B------:R-:W3:Y:S01]  /*6f40*/  @P1 SYNCS.PHASECHK.TRANS64.TRYWAIT P0, [R3+URZ+0x20], R2 ;  /* 0x00002002030015a7 */ /* 0x000ee200080011ff */
[----:B------:R-:W-:Y:S01]  /*6f50*/  BSSY B1, `(.L_x_106) ;  /* 0x0000017000017945 */ /* 0x000fe20003800000 */
[----:B---3--:R-:W-:Y:S03]  /*6f60*/  @P1 SEL R60, RZ, 0x1, !P0 ;  /* 0x00000001ff3c1807 */ /* 0x008fe60004000000 */
[----:B------:R-:W-:Y:S05]  /*6f70*/  @!P1 BRA `(.L_x_107) ;  /* 0x0000000000509947 */ /* 0x000fea0003800000 */
[----:B------:R-:W-:Y:S01]  /*6f80*/  ISETP.NE.AND P1, PT, R61, RZ, PT ;  /* 0x000000ff3d00720c */ /* 0x000fe20003f25270 */
[----:B------:R-:W-:Y:S01]  /*6f90*/  BSSY B0, `(.L_x_108) ;  /* 0x000000a000007945 */ /* 0x000fe20003800000 */
[----:B------:R-:W-:Y:S11]  /*6fa0*/  ISETP.NE.AND P0, PT, R60, RZ, PT ;  /* 0x000000ff3c00720c */ /* 0x000ff60003f05270 */
[----:B------:R-:W-:Y:S04]  /*6fb0*/  @P1 IMAD R5, R46, 0x2000, R47 ;  /* 0x000020002e051824 */ /* 0x000fe800078e022f */
[----:B------:R-:W-:Y:S05]  /*6fc0*/  @P1 VIADD R4, R5, UR44 ;  /* 0x0000002c05041c36 */ /* 0x000fea0008000000 */
[----:B------:R-:W-:Y:S01]  /*6fd0*/  @P1 IADD3 R2, PT, PT, R62, R4, RZ ;  /* 0x000000043e021210 */ /* 0x000fe20007ffe0ff */
[----:B------:R-:W-:Y:S01]  /*6fe0*/  @P1 IMAD.IADD R4, R91, 0x1, R4 ;  /* 0x000000015b041824 */ /* 0x000fe200078e0204 */
[----:B------:R-:W-:Y:S06]  /*6ff0*/  @P0 BRA `(.L_x_109) ;  /* 0x00000000000c0947 */ /* 0x000fec0003800000 */
[----:B--2---:R-:W-:Y:S04]  /*7000*/  SHF.L.U32 R0, R90, 0x1f, RZ ;  /* 0x0000001f5a007819 */ /* 0x004fe800000006ff */
[----:B------:R-:W2:Y:S02]  /*7010*/  SYNCS.PHASECHK.TRANS64.TRYWAIT P0, [R3+URZ+0x20], R0 ;  /* 0x00002000030075a7 */ /* 0x000ea400080011ff */
[----:B--2---:R-:W-:Y:S05]  /*7020*/  @!P0 BRA `(.L_x_110) ;  /* 0x0000003000588947 */ /* 0x004fea0003800000 */
.L_x_109:
[----:B------:R-:W-:Y:S05]  /*7030*/  BSYNC B0 ;  /* 0x0000000000007941 */ /* 0x000fea0003800000 */
.L_x_108:
[----:B------:R-:W-:Y:S02]  /*7040*/  ISETP.NE.AND P0, PT, R61, RZ, PT ;  /* 0x000000ff3d00720c */ /* 0x000fe40003f05270 */
[----:B------:R-:W-:Y:S11]  /*7050*/  IADD3 R46, PT, PT, R46, 0x1, RZ ;  /* 0x000000012e2e7810 */ /* 0x000ff60007ffe0ff */
[----:B--2---:R-:W-:Y:S01]  /*7060*/  @P0 IMAD.IADD R0, R91, 0x1, R2 ;  /* 0x000000015b000824 */ /* 0x004fe200078e0202 */
[----:B------:R-:W-:Y:S05]  /*7070*/  @P0 WARPSYNC.ALL ;  /* 0x0000000000000948 */ /* 0x000fea0003800000 */
[----:B------:R3:W4:Y:S04]  /*7080*/  @P0 LDSM.16.M88.4 R48, [R5+UR44+0x400] ;  /* 0x0004002c0530083b */ /* 0x0007280008000200 */
[----:B------:R3:W2:Y:S04]  /*7090*/  @P0 LDSM.16.M88.4 R56, [R4+0x400] ;  /* 0x000400000438083b */ /* 0x0006a80000000200 */
[----:B------:R3:W1:Y:S04]  /*70a0*/  @P0 LDSM.16.M88.4 R64, [R2+0x400] ;  /* 0x000400000240083b */ /* 0x0006680000000200 */
[----:B------:R3:W1:Y:S02]  /*70b0*/  @P0 LDSM.16.M88.4 R72, [R0+0x400] ;  /* 0x000400000048083b */ /* 0x0006640000000200 */
.L_x_107:
[----:B------:R-:W-:Y:S05]  /*70c0*/  BSYNC B1 ;  /* 0x0000000000017941 */ /* 0x000fea0003800000 */
.L_x_106:
[----:B------:R-:W-:Y:S05]  /*70d0*/  VIADD R3, R39, 0x40 ;  /* 0x0000004027037836 */ /* 0x000fea0000000000 */
[----:B------:R-:W-:Y:S04]  /*70e0*/  SHF.R.U32.HI R3, RZ, 0x15, R3 ;  /* 0x00000015ff037819 */ /* 0x000fe80000011603 */
[----:B------:R-:W-:Y:S11]  /*70f0*/  LOP3.LUT P0, RZ, R3, 0x3, R82, 0x48, !PT ;  /* 0x0000000303ff7812 */ /* 0x000ff60007804852 */
[----:B------:R-:W-:Y:S02]  /*7100*/  @!UPT UIADD3 URZ, UPT, UPT, URZ, URZ, URZ ;  /* 0x000000fffffff290 */ /* 0x000fe4000fffe0ff */
[----:B------:R-:W-:Y:S05]  /*7110*/  @!P0 BRA `(.L_x_111) ;  /* 0x0000000000408947 */ /* 0x000fea0003800000 */
[----:B------:R-:W5:Y:S01]  /*7120*/  LDCU.64 UR8, c[0x4][0x70] ;  /* 0x01000e00ff0877ac */ /* 0x000f620008000a00 */
[----:B------:R-:W-:Y:S01]  /*7130*/  MOV R3, 0x0 ;  /* 0x0000000000037802 */ /* 0x000fe20000000f00 */
[----:B------:R-:W-:Y:S02]  /*7140*/  HFMA2 R12, -RZ, RZ, 0, 5.9604644775390625e-08 ;  /* 0x00000001ff0c7431 */ /* 0x000fe400000001ff */
[----:B------:R-:W-:Y:S02]  /*7150*/  IMAD.MOV.U32 R8, RZ, RZ, 0x192 ;  /* 0x00000192ff087424 */ /* 0x000fe400078e00ff */
[----:B------:R-:W-:Y:S01]  /*7160*/  IMAD.MOV.U32 R13, RZ, RZ, RZ ;  /* 0x000000ffff0d7224 */ /* 0x000fe200078e00ff */
[----:B------:R-:W2:Y:S01]  /*7170*/  LDCU.64 UR6, c[0x4][0x78] ;  /* 0x01000f00ff0677ac */ /* 0x000ea20008000a00 */
[----:B---3--:R-:W3:Y:S01]  /*7180*/  LDC.64 R2, c[0x4][R3] ;  /* 0x0100000003027b82 */ /* 0x008ee20000000a00 */
[----:B------:R-:W4:Y:S01]  /*7190*/  LDCU.64 UR4, c[0x4][0x10] ;  /* 0x01000200ff0477ac */ /* 0x000f220008000a00 */
[----:B-----5:R-:W-:Y:S01]  /*71a0*/  MOV R5, UR9 ;  /* 0x0000000900057c02 */ /* 0x020fe20008000f00 */
[----:B------:R-:W-:Y:S01]  /*71b0*/  IMAD.U32 R4, RZ, RZ, UR8 ;  /* 0x00000008ff047e24 */ /* 0x000fe2000f8e00ff */
[----:B--2---:R-:W-:Y:S01]  /*71c0*/  MOV R7, UR7 ;  /* 0x0000000700077c02 */ /* 0x004fe20008000f00 */
[----:B------:R-:W-:Y:S01]  /*71d0*/  IMAD.U32 R6, RZ, RZ, UR6 ;  /* 0x00000006ff067e24 */ /* 0x000fe2000f8e00ff */
[----:B----4-:R-:W-:Y:S01]  /*71e0*/  MOV R11, UR5 ;  /* 0x00000005000b7c02 */ /* 0x010fe20008000f00 */
[----:B------:R-:W-:Y:S02]  /*71f0*/  IMAD.U32 R10, RZ, RZ, UR4 ;  /* 0x00000004ff0a7e24 */ /* 0x000fe4000f8e00ff */
[----:B------:R-:W-:Y:S07]  /*7200*/  LEPC R20, `(.L_x_111) ;  /* 0x000000001014794e */ /* 0x000fee0000000000 */
[----:B-1-3--:R-:W-:Y:S05]  /*7210*/  CALL.ABS.NOINC R2 ;  /* 0x0000000002007343 */ /* 0x00afea0003c00000 */
.L_x_111:
[C---:B----4-:R-:W-:Y:S01]  /*7220*/  SHF.L.U32 R40, R48.reuse, 0x10, RZ ;  /* 0x0000001030287819 */ /* 0x050fe200000006ff */
[----:B------:R-:W-:Y:S05]  /*7230*/  WARPSYNC.ALL ;  /* 0x0000000000007948 */ /* 0x000fea0003800000 */
[----:B------:R-:W-:Y:S01]  /*7240*/  R2UR UR4, R39 ;  /* 0x00000000270472ca */ /* 0x000fe200000e0000 */
[----:B------:R-:W-:Y:S01]  /*7250*/  BSSY.RECONVERGENT B0, `(.L_x_112) ;  /* 0x0000090000007945 */ /* 0x000fe20003800200 */
[----:B------:R-:W-:Y:S02]  /*7260*/  LOP3.LUT R43, R48, 0xffff0000, RZ, 0xc0, !PT ;  /* 0xffff0000302b7812 */ /* 0x000fe400078ec0ff */
[----:B------:R-:W-:Y:S02]  /*7270*/  LOP3.LUT R42, R49, 0xffff0000, RZ, 0xc0, !PT ;  /* 0xffff0000312a7812 */ /* 0x000fe400078ec0ff */
[----:B------:R-:W-:Y:S02]  /*7280*/  SHF.L.U32 R45, R51, 0x10, RZ ;  /* 0x00000010332d7819 */ /* 0x000fe400000006ff */
[----:B------:R-:W-:Y:S02]  /*7290*/  ISETP.NE.AND P6, PT, R96, RZ, PT ;  /* 0x000000ff6000720c */ /* 0x000fe40003fc5270 */
[----:B-1----:R-:W-:Y:S02]  /*72a0*/  MOV R52, UR46 ;  /* 0x0000002e00347c02 */ /* 0x002fe40008000f00 */
[----:B------:R-:W-:Y:S01]  /*72b0*/  MOV R63, UR47 ;  /* 0x0000002f003f7c02 */ /* 0x000fe20008000f00 */
[----:B---3--:R-:W2:Y:S01]  /*72c0*/  LDTM.16dp256bit.x8 R4, tmem[UR4+0x40] ;  /* 0x00004004000479ee */ /* 0x008ea200081a0000 */
[----:B------:R-:W-:Y:S02]  /*72d0*/  LOP3.LUT R44, R75, 0xffff0000, RZ, 0xc0, !PT ;  /* 0xffff00004b2c7812 */ /* 0x000fe400078ec0ff */
[----:B------:R-:W-:Y:S02]  /*72e0*/  ISETP.NE.AND P0, PT, R93, RZ, PT ;  /* 0x000000ff5d00720c */ /* 0x000fe40003f05270 */
[----:B------:R-:W-:Y:S03]  /*72f0*/  LEA R102, R46, UR44, 0x3 ;  /* 0x0000002c2e667c11 */ /* 0x000fe6000f8e18ff */
[----:B------:R-:W-:Y:S02]  /*7300*/  @P6 LEA R52, R52, UR44, 0x3 ;  /* 0x0000002c34346c11 */ /* 0x000fe4000f8e18ff */
[----:B------:R-:W-:Y:S02]  /*7310*/  @P6 SHF.L.U32 R103, R90, 0x1f, RZ ;  /* 0x0000001f5a676819 */ /* 0x000fe400000006ff */
[----:B------:R-:W-:Y:S04]  /*7320*/  @P6 IADD3 R52, PT, PT, R52, 0x40, RZ ;  /* 0x0000004034346810 */ /* 0x000fe80007ffe0ff */
[----:B------:R-:W-:Y:S01]  /*7330*/  @P6 PRMT R63, R63, 0x654, R52 ;  /* 0x000006543f3f6816 */ /* 0x000fe20000000034 */
[C---:B--2---:R-:W-:Y:S01]  /*7340*/  FMUL R0, R38.reuse, R4 ;  /* 0x0000000426007220 */ /* 0x044fe20000400000 */
[C---:B------:R-:W-:Y:S01]  /*7350*/  FMUL R2, R38.reuse, R5 ;  /* 0x0000000526027220 */ /* 0x040fe20000400000 */
[C---:B------:R-:W-:Y:S01]  /*7360*/  FMUL R3, R38.reuse, R6 ;  /* 0x0000000626037220 */ /* 0x040fe20000400000 */
[----:B------:R-:W-:Y:S01]  /*7370*/  FMUL R7, R38, R7 ;  /* 0x0000000726077220 */ /* 0x000fe20000400000 */
[----:B------:R-:W-:Y:S01]  /*7380*/  FFMA R0, R41, R40, R0 ;  /* 0x0000002829007223 */ /* 0x000fe20000000000 */
[----:B------:R-:W-:Y:S01]  /*7390*/  SHF.L.U32 R40, R49, 0x10, RZ ;  /* 0x0000001031287819 */ /* 0x000fe200000006ff */
[C---:B------:R-:W-:Y:S01]  /*73a0*/  FFMA R2, R41.reuse, R43, R2 ;  /* 0x0000002b29027223 */ /* 0x040fe20000000002 */
[----:B------:R-:W-:Y:S01]  /*73b0*/  SHF.L.U32 R43, R50, 0x10, RZ ;  /* 0x00000010322b7819 */ /* 0x000fe200000006ff */
[C---:B------:R-:W-:Y:S01]  /*73c0*/  FMUL R4, R38.reuse, R8 ;  /* 0x0000000826047220 */ /* 0x040fe20000400000 */
[----:B------:R-:W-:Y:S01]  /*73d0*/  FMUL R5, R38, R9 ;  /* 0x0000000926057220 */ /* 0x000fe20000400000 */
[C---:B------:R-:W-:Y:S01]  /*73e0*/  FFMA R3, R41.reuse, R40, R3 ;  /* 0x0000002829037223 */ /* 0x040fe20000000003 */
[----:B------:R-:W-:Y:S01]  /*73f0*/  LOP3.LUT R40, R50, 0xffff0000, RZ, 0xc0, !PT ;  /* 0xffff000032287812 */ /* 0x000fe200078ec0ff */
[----:B------:R-:W-:Y:S01]  /*7400*/  FFMA R7, R41, R42, R7 ;  /* 0x0000002a29077223 */ /* 0x000fe20000000007 */
[----:B------:R-:W-:Y:S01]  /*7410*/  LOP3.LUT R42, R51, 0xffff0000, RZ, 0xc0, !PT ;  /* 0xffff0000332a7812 */ /* 0x000fe200078ec0ff */
[----:B------:R-:W-:Y:S01]  /*7420*/  FMUL R6, R38, R10 ;  /* 0x0000000a26067220 */ /* 0x000fe20000400000 */
[----:B------:R-:W-:Y:S01]  /*7430*/  F2FP.BF16.F32.PACK_AB R52, R2, R0 ;  /* 0x000000000234723e */ /* 0x000fe200000010ff */
[----:B------:R-:W-:Y:S01]  /*7440*/  FMUL R11, R38, R11 ;  /* 0x0000000b260b7220 */ /* 0x000fe20000400000 */
[----:B------:R-:W-:Y:S01]  /*7450*/  F2FP.BF16.F32.PACK_AB R53, R7, R3 ;  /* 0x000000030735723e */ /* 0x000fe200000010ff */
        /* <DEDUP_REMOVED lines=52> */
[----:B------:R1:W-:Y:S01]  /*77a0*/  STSM.16.M88.4 [R98+0x2400], R52 ;  /* 0x0024003462007844 */ /* 0x0003e20000000200 */
[----:B------:R-:W-:Y:S01]  /*77b0*/  F2FP.BF16.F32.PACK_AB R105, R23, R18 ;  /* 0x000000121769723e */ /* 0x000fe200000010ff */
[C---:B------:R-:W-:Y:S01]  /*77c0*/  FMUL R21, R38.reuse, R25 ;  /* 0x0000001926157220 */ /* 0x040fe20000400000 */
[----:B------:R-:W-:Y:S01]  /*77d0*/  FMUL R22, R38, R26 ;  /* 0x0000001a26167220 */ /* 0x000fe20000400000 */
[----:B------:R-:W-:Y:S01]  /*77e0*/  FFMA R20, R41, R40, R20 ;  /* 0x0000002829147223 */ /* 0x000fe20000000014 */
[----:B------:R-:W-:Y:S03]  /*77f0*/  LOP3.LUT R40, R67, 0xffff0000, RZ, 0xc0, !PT ;  /* 0xffff000043287812 */ /* 0x000fe600078ec0ff */
[----:B------:R1:W-:Y:S01]  /*7800*/  STSM.16.M88.4 [R97+0x2400], R68 ;  /* 0x0024004461007844 */ /* 0x0003e20000000200 */
[C---:B------:R-:W-:Y:S01]  /*7810*/  FFMA R21, R41.reuse, R42, R21 ;  /* 0x0000002a29157223 */ /* 0x040fe20000000015 */
[C---:B------:R-:W-:Y:S01]  /*7820*/  LOP3.LUT R42, R72.reuse, 0xffff0000, RZ, 0xc0, !PT ;  /* 0xffff0000482a7812 */ /* 0x040fe200078ec0ff */
[C---:B------:R-:W-:Y:S01]  /*7830*/  FFMA R22, R41.reuse, R43, R22 ;  /* 0x0000002b29167223 */ /* 0x040fe20000000016 */
[----:B------:R-:W-:Y:S01]  /*7840*/  SHF.L.U32 R43, R72, 0x10, RZ ;  /* 0x00000010482b7819 */ /* 0x000fe200000006ff */
[C---:B------:R-:W-:Y:S01]  /*7850*/  FMUL R27, R38.reuse, R27 ;  /* 0x0000001b261b7220 */ /* 0x040fe20000400000 */
[C---:B------:R-:W-:Y:S01]  /*7860*/  FMUL R24, R38.reuse, R28 ;  /* 0x0000001c26187220 */ /* 0x040fe20000400000 */
[C---:B------:R-:W-:Y:S01]  /*7870*/  FMUL R25, R38.reuse, R29 ;  /* 0x0000001d26197220 */ /* 0x040fe20000400000 */
[C---:B------:R-:W-:Y:S01]  /*7880*/  FMUL R26, R38.reuse, R30 ;  /* 0x0000001e261a7220 */ /* 0x040fe20000400000 */
[C---:B------:R-:W-:Y:S01]  /*7890*/  FFMA R27, R41.reuse, R40, R27 ;  /* 0x00000028291b7223 */ /* 0x040fe2000000001b */
[----:B------:R-:W-:Y:S01]  /*78a0*/  FFMA R24, R41, R43, R24 ;  /* 0x0000002b29187223 */ /* 0x000fe20000000018 */
[----:B------:R-:W-:Y:S01]  /*78b0*/  LOP3.LUT R40, R73, 0xffff0000, RZ, 0xc0, !PT ;  /* 0xffff000049287812 */ /* 0x000fe200078ec0ff */
[C---:B------:R-:W-:Y:S01]  /*78c0*/  FFMA R25, R41.reuse, R42, R25 ;  /* 0x0000002a29197223 */ /* 0x040fe20000000019 */
[----:B------:R-:W-:Y:S01]  /*78d0*/  FMUL R31, R38, R31 ;  /* 0x0000001f261f7220 */ /* 0x000fe20000400000 */
[----:B------:R-:W-:Y:S01]  /*78e0*/  SHF.L.U32 R43, R74, 0x10, RZ ;  /* 0x000000104a2b7819 */ /* 0x000fe200000006ff */
[----:B------:R-:W-:Y:S01]  /*78f0*/  FFMA R26, R41, R45, R26 ;  /* 0x0000002d291a7223 */ /* 0x000fe2000000001a */
[----:B------:R-:W-:Y:S01]  /*7900*/  FMUL R28, R38, R32 ;  /* 0x00000020261c7220 */ /* 0x000fe20000400000 */
[----:B------:R-:W-:Y:S01]  /*7910*/  LOP3.LUT R42, R74, 0xffff0000, RZ, 0xc0, !PT ;  /* 0xffff00004a2a7812 */ /* 0x000fe200078ec0ff */
[C---:B------:R-:W-:Y:S01]  /*7920*/  FMUL R29, R38.reuse, R33 ;  /* 0x00000021261d7220 */ /* 0x040fe20000400000 */
[----:B------:R-:W-:Y:S01]  /*7930*/  SHF.L.U32 R45, R75, 0x10, RZ ;  /* 0x000000104b2d7819 */ /* 0x000fe200000006ff */
[C---:B------:R-:W-:Y:S01]  /*7940*/  FMUL R30, R38.reuse, R34 ;  /* 0x00000022261e7220 */ /* 0x040fe20000400000 */
[C---:B------:R-:W-:Y:S01]  /*7950*/  FFMA R31, R41.reuse, R40, R31 ;  /* 0x00000028291f7223 */ /* 0x040fe2000000001f */
        /* <DEDUP_REMOVED lines=9> */
[----:B------:R1:W-:Y:S01]  /*79f0*/  STSM.16.M88.4 [R100+0x2000], R104 ;  /* 0x0020006864007844 */ /* 0x0003e20000000200 */
[----:B------:R-:W-:Y:S02]  /*7a00*/  F2FP.BF16.F32.PACK_AB R110, R29, R28 ;  /* 0x0000001c1d6e723e */ /* 0x000fe400000010ff */
[----:B------:R-:W-:Y:S05]  /*7a10*/  F2FP.BF16.F32.PACK_AB R111, R35, R30 ;  /* 0x0000001e236f723e */ /* 0x000fea00000010ff */
[----:B------:R1:W-:Y:S01]  /*7a20*/  STSM.16.M88.4 [R101+0x2000], R108 ;  /* 0x0020006c65007844 */ /* 0x0003e20000000200 */
        /* <DEDUP_REMOVED lines=9> */
[----:B------:R-:W-:Y:S02]  /*7ac0*/  UIADD3 UR9, UPT, UPT, UR49, 0x40, URZ ;  /* 0x0000004031097890 */ /* 0x000fe4000fffe0ff */
[----:B------:R-:W-:Y:S01]  /*7ad0*/  UIADD3 UR8, UPT, UPT, UR44, 0x2400, URZ ;  /* 0x000024002c087890 */ /* 0x000fe2000fffe0ff */
[----:B------:R-:W-:Y:S01]  /*7ae0*/  UMOV UR10, UR50 ;  /* 0x00000032000a7c82 */ /* 0x000fe20008000000 */
[----:B------:R-:W-:Y:S01]  /*7af0*/  UMOV UR11, UR36 ;  /* 0x00000024000b7c82 */ /* 0x000fe20008000000 */
[----:B--2---:R-:W-:Y:S04]  /*7b00*/  UIADD3 UR4, UP0, UPT, UR6, 0x680, URZ ;  /* 0x0000068006047890 */ /* 0x004fe8000ff1e0ff */
[----:B------:R-:W-:Y:S09]  /*7b10*/  UIADD3.X UR5, UPT, UPT, URZ, UR7, URZ, UP0, !UPT ;  /* 0x00000007ff057290 */ /* 0x000ff200087fe4ff */
[----:B------:R2:W-:Y:S01]  /*7b20*/  UTMASTG.3D [UR8], [UR4] ;  /* 0x00000008040073b5 */ /* 0x0005e20008010000 */
[----:B------:R0:W-:Y:S01]  /*7b30*/  UTMACMDFLUSH ;  /* 0x00000000000079b7 */ /* 0x0001e20000000000 */
[----:B--2---:R-:W-:Y:S04]  /*7b40*/  DEPBAR.LE SB0, 0x1 ;  /* 0x000080400000791a */ /* 0x004fe80000000000 */
.L_x_113:
[----:B------:R-:W-:Y:S05]  /*7b50*/  BSYNC.RECONVERGENT B0 ;  /* 0x0000000000007941 */ /* 0x000fea0003800200 */
.L_x_112:
[----:B------:R-:W-:Y:S01]  /*7b60*/  BAR.SYNC.DEFER_BLOCKING 0x1, 0x80 ;  /* 0x0042000000007b1d */ /* 0x000fe20000010000 */
[----:B------:R-:W-:Y:S04]  /*7b70*/  UIADD3 UR4, UPT, UPT, UR46, 0x1, URZ ;  /* 0x000000012e047890 */ /* 0x000fe8000fffe0ff */
[----:B------:R-:W-:Y:S04]  /*7b80*/  UISETP.NE.AND UP0, UPT, UR4, 0x4, UPT ;  /* 0x000000040400788c */ /* 0x000fe8000bf05270 */
[----:B------:R-:W-:Y:S01]  /*7b90*/  USEL UR45, UR4, URZ, UP0 ;  /* 0x000000ff042d7287 */ /* 0x000fe20008000000 */
[----:B------:R2:W-:Y:S01]  /*7ba0*/  @P6 SYNCS.ARRIVE.TRANS64.RED.A1T0 RZ, [R63+URZ], RZ ;  /* 0x000000ff3fff69a7 */ /* 0x0005e200081004ff */
[----:B------:R-:W-:Y:S01]  /*7bb0*/  BSSY B1, `(.L_x_114) ;  /* 0x0000018000017945 */ /* 0x000fe20003800000 */
[----:B------:R-:W3:Y:S02]  /*7bc0*/  @P6 SYNCS.PHASECHK.TRANS64.TRYWAIT P0, [R102+URZ+0x20], R103 ;  /* 0x00002067660065a7 */ /* 0x000ee400080011ff */
[----:B---3--:R-:W-:Y:S01]  /*7bd0*/  @P6 SEL R60, RZ, 0x1, !P0 ;  /* 0x00000001ff3c6807 */ /* 0x008fe20004000000 */
[----:B--2---:R-:W-:Y:S06]  /*7be0*/  @!P6 BRA `(.L_x_115) ;  /* 0x000000000050e947 */ /* 0x004fec0003800000 */
        /* <DEDUP_REMOVED lines=8> */
[----:B------:R-:W-:Y:S04]  /*7c70*/  SHF.L.U32 R5, R90, 0x1f, RZ ;  /* 0x0000001f5a057819 */ /* 0x000fe800000006ff */
[----:B------:R-:W2:Y:S02]  /*7c80*/  SYNCS.PHASECHK.TRANS64.TRYWAIT P0, [R102+URZ+0x20], R5 ;  /* 0x00002005660075a7 */ /* 0x000ea400080011ff */
[----:B--2---:R-:W-:Y:S05]  /*7c90*/  @!P0 BRA `(.L_x_118) ;  /* 0x0000002400508947 */ /* 0x004fea0003800000 */
.L_x_117:
[----:B------:R-:W-:Y:S05]  /*7ca0*/  BSYNC B0 ;  /* 0x0000000000007941 */ /* 0x000fea0003800000 */
.L_x_116:
[----:B------:R-:W-:Y:S02]  /*7cb0*/  ISETP.NE.AND P0, PT, R61, RZ, PT ;  /* 0x000000ff3d00720c */ /* 0x000fe40003f05270 */
[----:B------:R-:W-:Y:S11]  /*7cc0*/  IADD3 R46, PT, PT, R46, 0x1, RZ ;  /* 0x000000012e2e7810 */ /* 0x000ff60007ffe0ff */
[----:B------:R-:W-:Y:S01]  /*7cd0*/  @P0 IMAD.IADD R4, R91, 0x1, R0 ;  /* 0x000000015b040824 */ /* 0x000fe200078e0200 */
[----:B------:R-:W-:Y:S05]  /*7ce0*/  @P0 WARPSYNC.ALL ;  /* 0x0000000000000948 */ /* 0x000fea0003800000 */
[----:B------:R3:W4:Y:S04]  /*7cf0*/  @P0 LDSM.16.M88.4 R48, [R3+UR44+0x400] ;  /* 0x0004002c0330083b */ /* 0x0007280008000200 */
[----:B------:R3:W1:Y:S04]  /*7d00*/  @P0 LDSM.16.M88.4 R56, [R2+0x400] ;  /* 0x000400000238083b */ /* 0x0006680000000200 */
[----:B------:R3:W1:Y:S04]  /*7d10*/  @P0 LDSM.16.M88.4 R64, [R0+0x400] ;  /* 0x000400000040083b */ /* 0x0006680000000200 */
[----:B------:R3:W1:Y:S02]  /*7d20*/  @P0 LDSM.16.M88.4 R72, [R4+0x400] ;  /* 0x000400000448083b */ /* 0x0006640000000200 */
.L_x_115:
[----:B------:R-:W-:Y:S05]  /*7d30*/  BSYNC B1 ;  /* 0x0000000000017941 */ /* 0x000fea0003800000 */
.L_x_114:
[----:B---3--:R-:W-:Y:S05]  /*7d40*/  VIADD R3, R39, 0x80 ;  /* 0x0000008027037836 */ /* 0x008fea0000000000 */
[----:B------:R-:W-:Y:S04]  /*7d50*/  SHF.R.U32.HI R3, RZ, 0x15, R3 ;  /* 0x00000015ff037819 */ /* 0x000fe80000011603 */
[----:B------:R-:W-:Y:S11]  /*7d60*/  LOP3.LUT P0, RZ, R3, 0x3, R82, 0x48, !PT ;  /* 0x0000000303ff7812 */ /* 0x000ff60007804852 */
[----:B------:R-:W-:Y:S02]  /*7d70*/  @!UPT UIADD3 URZ, UPT, UPT, URZ, URZ, URZ ;  /* 0x000000fffffff290 */ /* 0x000fe4000fffe0ff */
[----:B------:R-:W-:Y:S05]  /*7d80*/  @!P0 BRA `(.L_x_119) ;  /* 0x0000000000408947 */ /* 0x000fea0003800000 */
[----:B------:R-:W2:Y:S01]  /*7d90*/  LDCU.64 UR8, c[0x4][0x70] ;  /* 0x01000e00ff0877ac */ /* 0x000ea20008000a00 */
[----:B------:R-:W-:Y:S01]  /*7da0*/  MOV R3, 0x0 ;  /* 0x0000000000037802 */ /* 0x000fe20000000f00 */
[----:B------:R-:W-:Y:S02]  /*7db0*/  HFMA2 R12, -RZ, RZ, 0, 5.9604644775390625e-08 ;  /* 0x00000001ff0c7431 */ /* 0x000fe400000001ff */
[----:B------:R-:W-:Y:S02]  /*7dc0*/  IMAD.MOV.U32 R8, RZ, RZ, 0x192 ;  /* 0x00000192ff087424 */ /* 0x000fe400078e00ff */
[----:B------:R-:W-:Y:S01]  /*7dd0*/  IMAD.MOV.U32 R13, RZ, RZ, RZ ;  /* 0x000000ffff0d7224 */ /* 0x000fe200078e00ff */
[----:B------:R-:W3:Y:S01]  /*7de0*/  LDCU.64 UR6, c[0x4][0x78] ;  /* 0x01000f00ff0677ac */ /* 0x000ee20008000a00 */
[----:B------:R-:W1:Y:S01]  /*7df0*/  LDC.64 R2, c[0x4][R3] ;  /* 0x0100000003027b82 */ /* 0x000e620000000a00 */
[----:B------:R-:W5:Y:S01]  /*7e00*/  LDCU.64 UR4, c[0x4][0x10] ;  /* 0x01000200ff0477ac */ /* 0x000f620008000a00 */
[----:B--2---:R-:W-:Y:S01]  /*7e10*/  MOV R5, UR9 ;  /* 0x0000000900057c02 */ /* 0x004fe20008000f00 */
[----:B------:R-:W-:Y:S01]  /*7e20*/  IMAD.U32 R4, RZ, RZ, UR8 ;  /* 0x00000008ff047e24 */ /* 0x000fe2000f8e00ff */
[----:B---3--:R-:W-:Y:S01]  /*7e30*/  MOV R7, UR7 ;  /* 0x0000000700077c02 */ /* 0x008fe20008000f00 */
[----:B------:R-:W-:Y:S01]  /*7e40*/  IMAD.U32 R6, RZ, RZ, UR6 ;  /* 0x00000006ff067e24 */ /* 0x000fe2000f8e00ff */
[----:B-----5:R-:W-:Y:S01]  /*7e50*/  MOV R11, UR5 ;  /* 0x00000005000b7c02 */ /* 0x020fe20008000f00 */
[----:B------:R-:W-:Y:S02]  /*7e60*/  IMAD.U32 R10, RZ, RZ, UR4 ;  /* 0x00000004ff0a7e24 */ /* 0x000fe4000f8e00ff */
[----:B------:R-:W-:Y:S07]  /*7e70*/  LEPC R20, `(.L_x_119) ;  /* 0x000000001014794e */ /* 0x000fee0000000000 */
[----:B-1--4-:R-:W-:Y:S05]  /*7e80*/  CALL.ABS.NOINC R2 ;  /* 0x0000000002007343 */ /* 0x012fea0003c00000 */
.L_x_119:
        /* <DEDUP_REMOVED lines=10> */
[----:B--2---:R-:W1:Y:S01]  /*7f30*/  LDTM.16dp256bit.x8 R4, tmem[UR4+0x80] ;  /* 0x00008004000479ee */ /* 0x004e6200081a0000 */
[----:B------:R-:W-:Y:S02]  /*7f40*/  LOP3.LUT R44, R75, 0xffff0000, RZ, 0xc0, !PT ;  /* 0xffff00004b2c7812 */ /* 0x000fe400078ec0ff */
[----:B------:R-:W-:Y:S02]  /*7f50*/  ISETP.NE.AND P0, PT, R93, RZ, PT ;  /* 0x000000ff5d00720c */ /* 0x000fe40003f05270 */
[----:B------:R-:W-:Y:S03]  /*7f60*/  LEA R103, R46, UR44, 0x3 ;  /* 0x0000002c2e677c11 */ /* 0x000fe6000f8e18ff */
[----:B------:R-:W-:Y:S02]  /*7f70*/  @P6 LEA R52, R52, UR44, 0x3 ;  /* 0x0000002c34346c11 */ /* 0x000fe4000f8e18ff */
[----:B------:R-:W-:Y:S02]  /*7f80*/  @P6 SHF.L.U32 R102, R90, 0x1f, RZ ;  /* 0x0000001f5a666819 */ /* 0x000fe400000006ff */
[----:B------:R-:W-:Y:S04]  /*7f90*/  @P6 IADD3 R52, PT, PT, R52, 0x40, RZ ;  /* 0x0000004034346810 */ /* 0x000fe80007ffe0ff */
[----:B------:R-:W-:Y:S01]  /*7fa0*/  @P6 PRMT R63, R63, 0x654, R52 ;  /* 0x000006543f3f6816 */ /* 0x000fe20000000034 */
[C---:B-1----:R-:W-:Y:S01]  /*7fb0*/  FMUL R0, R38.reuse, R4 ;  /* 0x0000000426007220 */ /* 0x042fe20000400000 */
        /* <DEDUP_REMOVED lines=128> */
.L_x_121:
[----:B------:R-:W-:Y:S05]  /*87c0*/  BSYNC.RECONVERGENT B0 ;  /* 0x0000000000007941 */ /* 0x000fea0003800200 */
.L_x_120:
        /* <DEDUP_REMOVED lines=20> */
.L_x_125:
[----:B------:R-:W-:Y:S05]  /*8910*/  BSYNC B0 ;  /* 0x0000000000007941 */ /* 0x000fea0003800000 */
.L_x_124:
[----:B------:R-:W-:Y:S11]  /*8920*/  ISETP.NE.AND P0, PT, R61, RZ, PT ;  /* 0x000000ff3d00720c */ /* 0x000ff60003f05270 */
[----:B------:R-:W-:Y:S02]  /*8930*/  @!UPT UIADD3 URZ, UPT, UPT, URZ, URZ, URZ ;  /* 0x000000fffffff290 */ /* 0x000fe4000fffe0ff */
[----:B--2---:R-:W-:Y:S01]  /*8940*/  @P0 IADD3 R0, PT, PT, R91, R62, RZ ;  /* 0x0000003e5b000210 */ /* 0x004fe20007ffe0ff */
[----:B------:R-:W-:Y:S05]  /*8950*/  @P0 WARPSYNC.ALL ;  /* 0x0000000000000948 */ /* 0x000fea0003800000 */
[----:B------:R2:W3:Y:S04]  /*8960*/  @P0 LDSM.16.M88.4 R48, [R46+UR44+0x400] ;  /* 0x0004002c2e30083b */ /* 0x0004e80008000200 */
[----:B------:R2:W4:Y:S04]  /*8970*/  @P0 LDSM.16.M88.4 R56, [R2+0x400] ;  /* 0x000400000238083b */ /* 0x0005280000000200 */
[----:B------:R2:W1:Y:S04]  /*8980*/  @P0 LDSM.16.M88.4 R64, [R62+0x400] ;  /* 0x000400003e40083b */ /* 0x0004680000000200 */
[----:B------:R2:W1:Y:S02]  /*8990*/  @P0 LDSM.16.M88.4 R72, [R0+0x400] ;  /* 0x000400000048083b */ /* 0x0004640000000200 */
.L_x_123:
[----:B------:R-:W-:Y:S05]  /*89a0*/  BSYNC B1 ;  /* 0x0000000000017941 */ /* 0x000fea0003800000 */
.L_x_122:
        /* <DEDUP_REMOVED lines=10> */
[----:B------:R-:W3:Y:S01]  /*8a50*/  LDCU.64 UR6, c[0x4][0x78] ;  /* 0x01000f00ff0677ac */ /* 0x000ee20008000a00 */
[----:B--2---:R-:W2:Y:S01]  /*8a60*/  LDC.64 R2, c[0x4][R3] ;  /* 0x0100000003027b82 */ /* 0x004ea20000000a00 */
[----:B------:R-:W4:Y:S01]  /*8a70*/  LDCU.64 UR4, c[0x4][0x10] ;  /* 0x01000200ff0477ac */ /* 0x000f220008000a00 */
[----:B-----5:R-:W-:Y:S01]  /*8a80*/  MOV R5, UR9 ;  /* 0x0000000900057c02 */ /* 0x020fe20008000f00 */
[----:B------:R-:W-:Y:S01]  /*8a90*/  IMAD.U32 R4, RZ, RZ, UR8 ;  /* 0x00000008ff047e24 */ /* 0x000fe2000f8e00ff */
[----:B---3--:R-:W-:Y:S01]  /*8aa0*/  MOV R7, UR7 ;  /* 0x0000000700077c02 */ /* 0x008fe20008000f00 */
[----:B------:R-:W-:Y:S01]  /*8ab0*/  IMAD.U32 R6, RZ, RZ, UR6 ;  /* 0x00000006ff067e24 */ /* 0x000fe2000f8e00ff */
[----:B----4-:R-:W-:Y:S01]  /*8ac0*/  MOV R11, UR5 ;  /* 0x00000005000b7c02 */ /* 0x010fe20008000f00 */
[----:B------:R-:W-:Y:S02]  /*8ad0*/  IMAD.U32 R10, RZ, RZ, UR4 ;  /* 0x00000004ff0a7e24 */ /* 0x000fe4000f8e00ff */
[----:B------:R-:W-:Y:S07]  /*8ae0*/  LEPC R20, `(.L_x_127) ;  /* 0x000000001014794e */ /* 0x000fee0000000000 */
[----:B-12---:R-:W-:Y:S05]  /*8af0*/  CALL.ABS.NOINC R2 ;  /* 0x0000000002007343 */ /* 0x006fea0003c00000 */
.L_x_127:
[----:B------:R-:W-:Y:S01]  /*8b00*/  ISETP.NE.AND P0, PT, R93, RZ, PT ;  /* 0x000000ff5d00720c */ /* 0x000fe20003f05270 */
[----:B------:R-:W-:Y:S05]  /*8b10*/  WARPSYNC.ALL ;  /* 0x0000000000007948 */ /* 0x000fea0003800000 */
[----:B------:R-:W-:Y:S01]  /*8b20*/  R2UR UR4, R39 ;  /* 0x00000000270472ca */ /* 0x000fe200000e0000 */
[----:B------:R-:W-:Y:S01]  /*8b30*/  BSSY.RECONVERGENT B0, `(.L_x_128) ;  /* 0x000008d000007945 */ /* 0x000fe20003800200 */
[C---:B---3--:R-:W-:Y:S02]  /*8b40*/  SHF.L.U32 R40, R48.reuse, 0x10, RZ ;  /* 0x0000001030287819 */ /* 0x048fe400000006ff */
[----:B------:R-:W-:Y:S02]  /*8b50*/  LOP3.LUT R42, R48, 0xffff0000, RZ, 0xc0, !PT ;  /* 0xffff0000302a7812 */ /* 0x000fe400078ec0ff */
[C---:B------:R-:W-:Y:S02]  /*8b60*/  SHF.L.U32 R43, R49.reuse, 0x10, RZ ;  /* 0x00000010312b7819 */ /* 0x040fe400000006ff */
[----:B------:R-:W-:Y:S02]  /*8b70*/  LOP3.LUT R44, R49, 0xffff0000, RZ, 0xc0, !PT ;  /* 0xffff0000312c7812 */ /* 0x000fe400078ec0ff */
[C---:B------:R-:W-:Y:S02]  /*8b80*/  SHF.L.U32 R45, R50.reuse, 0x10, RZ ;  /* 0x00000010322d7819 */ /* 0x040fe400000006ff */
[----:B--2---:R-:W-:Y:S01]  /*8b90*/  LOP3.LUT R46, R50, 0xffff0000, RZ, 0xc0, !PT ;  /* 0xffff0000322e7812 */ /* 0x004fe200078ec0ff */
[----:B------:R-:W2:Y:S01]  /*8ba0*/  LDTM.16dp256bit.x8 R4, tmem[UR4+0xc0] ;  /* 0x0000c004000479ee */ /* 0x000ea200081a0000 */
[C---:B------:R-:W-:Y:S01]  /*8bb0*/  SHF.L.U32 R47, R51.reuse, 0x10, RZ ;  /* 0x00000010332f7819 */ /* 0x040fe200000006ff */
[----:B------:R-:W-:Y:S01]  /*8bc0*/  NOP ;  /* 0x0000000000007918 */ /* 0x000fe20000000000 */
[----:B------:R-:W-:Y:S02]  /*8bd0*/  LOP3.LUT R49, R51, 0xffff0000, RZ, 0xc0, !PT ;  /* 0xffff000033317812 */ /* 0x000fe400078ec0ff */
[----:B------:R-:W-:Y:S02]  /*8be0*/  R2UR UR5, R99 ;  /* 0x00000000630572ca */ /* 0x000fe400000e0000 */
[C---:B----4-:R-:W-:Y:S02]  /*8bf0*/  SHF.L.U32 R48, R56.reuse, 0x10, RZ ;  /* 0x0000001038307819 */ /* 0x050fe400000006ff */
[----:B------:R-:W-:Y:S02]  /*8c00*/  LOP3.LUT R51, R56, 0xffff0000, RZ, 0xc0, !PT ;  /* 0xffff000038337812 */ /* 0x000fe400078ec0ff */
[C---:B------:R-:W-:Y:S02]  /*8c10*/  SHF.L.U32 R50, R57.reuse, 0x10, RZ ;  /* 0x0000001039327819 */ /* 0x040fe400000006ff */
[----:B-1----:R-:W-:Y:S02]  /*8c20*/  LOP3.LUT R52, R57, 0xffff0000, RZ, 0xc0, !PT ;  /* 0xffff000039347812 */ /* 0x002fe400078ec0ff */
[C---:B------:R-:W-:Y:S02]  /*8c30*/  SHF.L.U32 R53, R58.reuse, 0x10, RZ ;  /* 0x000000103a357819 */ /* 0x040fe400000006ff */
[----:B------:R-:W-:Y:S01]  /*8c40*/  LOP3.LUT R54, R58, 0xffff0000, RZ, 0xc0, !PT ;  /* 0xffff00003a367812 */ /* 0x000fe200078ec0ff */
[----:B------:R-:W-:Y:S01]  /*8c50*/  UIADD3 UR4, UPT, UPT, UR5, 0xb0, URZ ;  /* 0x000000b005047890 */ /* 0x000fe2000fffe0ff */
[C---:B------:R-:W-:Y:S02]  /*8c60*/  SHF.L.U32 R55, R59.reuse, 0x10, RZ ;  /* 0x000000103b377819 */ /* 0x040fe400000006ff */
[----:B------:R-:W-:Y:S01]  /*8c70*/  LOP3.LUT R56, R59, 0xffff0000, RZ, 0xc0, !PT ;  /* 0xffff00003b387812 */ /* 0x000fe200078ec0ff */
[----:B------:R-:W-:Y:S01]  /*8c80*/  UPRMT UR4, UR47, 0x654, UR4 ;  /* 0x000006542f047896 */ /* 0x000fe20008000004 */
[----:B------:R-:W-:Y:S01]  /*8c90*/  SHF.L.U32 R57, R64, 0x10, RZ ;  /* 0x0000001040397819 */ /* 0x000fe200000006ff */
[C---:B--2---:R-:W-:Y:S01]  /*8ca0*/  FMUL R4, R38.reuse, R4 ;  /* 0x0000000426047220 */ /* 0x044fe20000400000 */
[C---:B------:R-:W-:Y:S01]  /*8cb0*/  FMUL R5, R38.reuse, R5 ;  /* 0x0000000526057220 */ /* 0x040fe20000400000 */
[----:B------:R-:W-:Y:S01]  /*8cc0*/  FMUL R6, R38, R6 ;  /* 0x0000000626067220 */ /* 0x000fe20000400000 */
[----:B------:R-:W-:Y:S01]  /*8cd0*/  LOP3.LUT R58, R64, 0xffff0000, RZ, 0xc0, !PT ;  /* 0xffff0000403a7812 */ /* 0x000fe200078ec0ff */
[C---:B------:R-:W-:Y:S01]  /*8ce0*/  FFMA R4, R41.reuse, R40, R4 ;  /* 0x0000002829047223 */ /* 0x040fe20000000004 */
[----:B------:R-:W-:Y:S01]  /*8cf0*/  FFMA R5, R41, R42, R5 ;  /* 0x0000002a29057223 */ /* 0x000fe20000000005 */
[----:B------:R-:W-:Y:S01]  /*8d00*/  SHF.L.U32 R59, R65, 0x10, RZ ;  /* 0x00000010413b7819 */ /* 0x000fe200000006ff */
[----:B------:R-:W-:Y:S01]  /*8d10*/  SYNCS.ARRIVE.TRANS64.RED.A1T0 RZ, [UR4], RZ ;  /* 0x000000ffffff79a7 */ /* 0x000fe20008100404 */
[----:B------:R-:W-:Y:S01]  /*8d20*/  FFMA R6, R41, R43, R6 ;  /* 0x0000002b29067223 */ /* 0x000fe20000000006 */
[C---:B------:R-:W-:Y:S01]  /*8d30*/  FMUL R7, R38.reuse, R7 ;  /* 0x0000000726077220 */ /* 0x040fe20000400000 */
[----:B------:R-:W-:Y:S01]  /*8d40*/  LOP3.LUT R60, R65, 0xffff0000, RZ, 0xc0, !PT ;  /* 0xffff0000413c7812 */ /* 0x000fe200078ec0ff */
[C---:B------:R-:W-:Y:S01]  /*8d50*/  FMUL R8, R38.reuse, R8 ;  /* 0x0000000826087220 */ /* 0x040fe20000400000 */
[----:B------:R-:W-:Y:S01]  /*8d60*/  F2FP.BF16.F32.PACK_AB R104, R5, R4 ;  /* 0x000000040568723e */ /* 0x000fe200000010ff */
[C---:B------:R-:W-:Y:S01]  /*8d70*/  FFMA R7, R41.reuse, R44, R7 ;  /* 0x0000002c29077223 */ /* 0x040fe20000000007 */
[----:B------:R-:W-:Y:S01]  /*8d80*/  FMUL R9, R38, R9 ;  /* 0x0000000926097220 */ /* 0x000fe20000400000 */
[----:B------:R-:W-:Y:S01]  /*8d90*/  FFMA R8, R41, R45, R8 ;  /* 0x0000002d29087223 */ /* 0x000fe20000000008 */
[----:B------:R-:W-:Y:S01]  /*8da0*/  SHF.L.U32 R61, R66, 0x10, RZ ;  /* 0x00000010423d7819 */ /* 0x000fe200000006ff */
[C---:B------:R-:W-:Y:S01]  /*8db0*/  FMUL R0, R38.reuse, R10 ;  /* 0x0000000a26007220 */ /* 0x040fe20000400000 */
[----:B------:R-:W-:Y:S01]  /*8dc0*/  F2FP.BF16.F32.PACK_AB R105, R7, R6 ;  /* 0x000000060769723e */ /* 0x000fe200000010ff */
[C---:B------:R-:W-:Y:S01]  /*8dd0*/  FFMA R9, R41.reuse, R46, R9 ;  /* 0x0000002e29097223 */ /* 0x040fe20000000009 */
[----:B------:R-:W-:Y:S01]  /*8de0*/  FMUL R2, R38, R11 ;  /* 0x0000000b26027220 */ /* 0x000fe20000400000 */
[----:B------:R-:W-:Y:S01]  /*8df0*/  FFMA R0, R41, R47, R0 ;  /* 0x0000002f29007223 */ /* 0x000fe20000000000 */
[----:B------:R-:W-:Y:S01]  /*8e00*/  LOP3.LUT R62, R66, 0xffff0000, RZ, 0xc0, !PT ;  /* 0xffff0000423e7812 */ /* 0x000fe200078ec0ff */
[C---:B------:R-:W-:Y:S01]  /*8e10*/  FMUL R3, R38.reuse, R12 ;  /* 0x0000000c26037220 */ /* 0x040fe20000400000 */
[----:B------:R-:W-:Y:S01]  /*8e20*/  F2FP.BF16.F32.PACK_AB R106, R9, R8 ;  /* 0x00000008096a723e */ /* 0x000fe200000010ff */
[C---:B------:R-:W-:Y:S01]  /*8e30*/  FFMA R2, R41.reuse, R49, R2 ;  /* 0x0000003129027223 */ /* 0x040fe20000000002 */
[C---:B------:R-:W-:Y:S01]  /*8e40*/  FMUL R10, R38.reuse, R13 ;  /* 0x0000000d260a7220 */ /* 0x040fe20000400000 */
[----:B------:R-:W-:Y:S01]  /*8e50*/  FFMA R3, R41, R48, R3 ;  /* 0x0000003029037223 */ /* 0x000fe20000000003 */
[----:B------:R-:W-:Y:S01]  /*8e60*/  SHF.L.U32 R63, R67, 0x10, RZ ;  /* 0x00000010433f7819 */ /* 0x000fe200000006ff */
[----:B------:R-:W-:Y:S01]  /*8e70*/  FMUL R11, R38, R14 ;  /* 0x0000000e260b7220 */ /* 0x000fe20000400000 */
[----:B------:R-:W-:Y:S01]  /*8e80*/  F2FP.BF16.F32.PACK_AB R107, R2, R0 ;  /* 0x00000000026b723e */ /* 0x000fe200000010ff */
[C---:B------:R-:W-:Y:S01]  /*8e90*/  FFMA R10, R41.reuse, R51, R10 ;  /* 0x00000033290a7223 */ /* 0x040fe2000000000a */
[----:B------:R-:W-:Y:S01]  /*8ea0*/  FMUL R15, R38, R15 ;  /* 0x0000000f260f7220 */ /* 0x000fe20000400000 */
[----:B------:R-:W-:Y:S01]  /*8eb0*/  FFMA R11, R41, R50, R11 ;  /* 0x00000032290b7223 */ /* 0x000fe2000000000b */
[----:B------:R-:W-:Y:S01]  /*8ec0*/  LOP3.LUT R64, R67, 0xffff0000, RZ, 0xc0, !PT ;  /* 0xffff000043407812 */ /* 0x000fe200078ec0ff */
[----:B------:R1:W-:Y:S01]  /*8ed0*/  STSM.16.M88.4 [R98+0x6400], R104 ;  /* 0x0064006862007844 */ /* 0x0003e20000000200 */
[----:B------:R-:W-:Y:S01]  /*8ee0*/  F2FP.BF16.F32.PACK_AB R108, R10, R3 ;  /* 0x000000030a6c723e */ /* 0x000fe200000010ff */
[C---:B------:R-:W-:Y:S01]  /*8ef0*/  FFMA R15, R41.reuse, R52, R15 ;  /* 0x00000034290f7223 */ /* 0x040fe2000000000f */
[C---:B------:R-:W-:Y:S01]  /*8f00*/  FMUL R12, R38.reuse, R16 ;  /* 0x00000010260c7220 */ /* 0x040fe20000400000 */
[C---:B------:R-:W-:Y:S01]  /*8f10*/  FMUL R13, R38.reuse, R17 ;  /* 0x00000011260d7220 */ /* 0x040fe20000400000 */
[----:B------:R-:W-:Y:S01]  /*8f20*/  FMUL R14, R38, R18 ;  /* 0x00000012260e7220 */ /* 0x000fe20000400000 */
[----:B------:R-:W-:Y:S01]  /*8f30*/  SHF.L.U32 R65, R72, 0x10, RZ ;  /* 0x0000001048417819 */ /* 0x000fe200000006ff */
[----:B------:R-:W-:Y:S01]  /*8f40*/  FFMA R12, R41, R53, R12 ;  /* 0x00000035290c7223 */ /* 0x000fe2000000000c */
[----:B------:R-:W-:Y:S01]  /*8f50*/  F2FP.BF16.F32.PACK_AB R109, R15, R11 ;  /* 0x0000000b0f6d723e */ /* 0x000fe200000010ff */
[C---:B------:R-:W-:Y:S01]  /*8f60*/  FFMA R13, R41.reuse, R54, R13 ;  /* 0x00000036290d7223 */ /* 0x040fe2000000000d */
[----:B------:R-:W-:Y:S01]  /*8f70*/  FFMA R14, R41, R55, R14 ;  /* 0x00000037290e7223 */ /* 0x000fe2000000000e */
[----:B------:R-:W-:Y:S01]  /*8f80*/  FMUL R19, R38, R19 ;  /* 0x0000001326137220 */ /* 0x000fe20000400000 */
[----:B------:R-:W-:Y:S01]  /*8f90*/  LOP3.LUT R66, R72, 0xffff0000, RZ, 0xc0, !PT ;  /* 0xffff000048427812 */ /* 0x000fe200078ec0ff */
[C---:B------:R-:W-:Y:S01]  /*8fa0*/  FMUL R16, R38.reuse, R20 ;  /* 0x0000001426107220 */ /* 0x040fe20000400000 */
[----:B------:R-:W-:Y:S01]  /*8fb0*/  F2FP.BF16.F32.PACK_AB R110, R13, R12 ;  /* 0x0000000c0d6e723e */ /* 0x000fe200000010ff */
[C---:B------:R-:W-:Y:S01]  /*8fc0*/  FFMA R19, R41.reuse, R56, R19 ;  /* 0x0000003829137223 */ /* 0x040fe20000000013 */
[C---:B------:R-:W-:Y:S01]  /*8fd0*/  FMUL R17, R38.reuse, R21 ;  /* 0x0000001526117220 */ /* 0x040fe20000400000 */
[----:B------:R-:W-:Y:S01]  /*8fe0*/  FFMA R16, R41, R57, R16 ;  /* 0x0000003929107223 */ /* 0x000fe20000000010 */
[----:B------:R-:W-:Y:S01]  /*8ff0*/  SHF.L.U32 R67, R73, 0x10, RZ ;  /* 0x0000001049437819 */ /* 0x000fe200000006ff */
[C---:B------:R-:W-:Y:S01]  /*9000*/  FMUL R18, R38.reuse, R22 ;  /* 0x0000001626127220 */ /* 0x040fe20000400000 */
[----:B------:R-:W-:Y:S01]  /*9010*/  F2FP.BF16.F32.PACK_AB R111, R19, R14 ;  /* 0x0000000e136f723e */ /* 0x000fe200000010ff */
[C---:B------:R-:W-:Y:S01]  /*9020*/  FFMA R17, R41.reuse, R58, R17 ;  /* 0x0000003a29117223 */ /* 0x040fe20000000011 */
[C---:B------:R-:W-:Y:S01]  /*9030*/  FMUL R23, R38.reuse, R23 ;  /* 0x0000001726177220 */ /* 0x040fe20000400000 */
        /* <DEDUP_REMOVED lines=12> */
[C---:B------:R-:W-:Y:S01]  /*9100*/  FMUL R27, R38.reuse, R27 ;  /* 0x0000001b261b7220 */ /* 0x040fe20000400000 */
[C---:B------:R-:W-:Y:S01]  /*9110*/  FMUL R24, R38.reuse, R28 ;  /* 0x0000001c26187220 */ /* 0x040fe20000400000 */
[C---:B------:R-:W-:Y:S01]  /*9120*/  FMUL R25, R38.reuse, R29 ;  /* 0x0000001d26197220 */ /* 0x040fe20000400000 */
[C---:B------:R-:W-:Y:S01]  /*9130*/  FFMA R22, R41.reuse, R63, R22 ;  /* 0x0000003f29167223 */ /* 0x040fe20000000016 */
[C---:B------:R-:W-:Y:S01]  /*9140*/  FMUL R26, R38.reuse, R30 ;  /* 0x0000001e261a7220 */ /* 0x040fe20000400000 */
[C---:B------:R-:W-:Y:S01]  /*9150*/  FFMA R27, R41.reuse, R64, R27 ;  /* 0x00000040291b7223 */ /* 0x040fe2000000001b */
[----:B------:R-:W-:Y:S01]  /*9160*/  FMUL R31, R38, R31 ;  /* 0x0000001f261f7220 */ /* 0x000fe20000400000 */
[C---:B------:R-:W-:Y:S01]  /*9170*/  FFMA R24, R41.reuse, R65, R24 ;  /* 0x0000004129187223 */ /* 0x040fe20000000018 */
[----:B------:R-:W-:Y:S01]  /*9180*/  LOP3.LUT R70, R74, 0xffff0000, RZ, 0xc0, !PT ;  /* 0xffff00004a467812 */ /* 0x000fe200078ec0ff */
[C---:B------:R-:W-:Y:S01]  /*9190*/  FMUL R28, R38.reuse, R32 ;  /* 0x00000020261c7220 */ /* 0x040fe20000400000 */
[----:B------:R-:W-:Y:S01]  /*91a0*/  FFMA R25, R41, R66, R25 ;  /* 0x0000004229197223 */ /* 0x000fe20000000019 */
[----:B------:R-:W-:Y:S01]  /*91b0*/  SHF.L.U32 R71, R75, 0x10, RZ ;  /* 0x000000104b477819 */ /* 0x000fe200000006ff */
[C---:B------:R-:W-:Y:S01]  /*91c0*/  FMUL R29, R38.reuse, R33 ;  /* 0x00000021261d7220 */ /* 0x040fe20000400000 */
[----:B------:R-:W-:Y:S01]  /*91d0*/  FFMA R26, R41, R67, R26 ;  /* 0x00000043291a7223 */ /* 0x000fe2000000001a */
[----:B------:R-:W-:Y:S01]  /*91e0*/  LOP3.LUT R72, R75, 0xffff0000, RZ, 0xc0, !PT ;  /* 0xffff00004b487812 */ /* 0x000fe200078ec0ff */
        /* <DEDUP_REMOVED lines=33> */
.L_x_129:
[----:B------:R-:W-:Y:S05]  /*9400*/  BSYNC.RECONVERGENT B0 ;  /* 0x0000000000007941 */ /* 0x000fea0003800200 */
.L_x_128:
[----:B------:R-:W-:Y:S01]  /*9410*/  BAR.SYNC.DEFER_BLOCKING 0x1, 0x80 ;  /* 0x0042000000007b1d */ /* 0x000fe20000010000 */
[----:B------:R-:W-:Y:S01]  /*9420*/  UISETP.NE.AND UP0, UPT, UR52, -0x4, UPT ;  /* 0xfffffffc3400788c */ /* 0x000fe2000bf05270 */
[----:B------:R-:W-:Y:S08]  /*9430*/  IADD3 R0, PT, PT, R36, 0x1, RZ ;  /* 0x0000000124007810 */ /* 0x000ff00007ffe0ff */
[----:B------:R-:W-:Y:S05]  /*9440*/  BRA.U !UP0, `(.L_x_130) ;  /* 0x0000000108287547 */ /* 0x000fea000b800000 */
[----:B------:R-:W-:Y:S01]  /*9450*/  ISETP.NE.AND P0, PT, R96, RZ, PT ;  /* 0x000000ff6000720c */ /* 0x000fe20003f05270 */
[----:B------:R-:W-:Y:S01]  /*9460*/  IMAD.U32 R3, RZ, RZ, UR46 ;  /* 0x0000002eff037e24 */ /* 0x000fe2000f8e00ff */
[----:B------:R-:W-:Y:S01]  /*9470*/  UIADD3 UR4, UPT, UPT, UR46, 0x1, URZ ;  /* 0x000000012e047890 */ /* 0x000fe2000fffe0ff */
[----:B------:R-:W-:Y:S03]  /*9480*/  IMAD.U32 R2, RZ, RZ, UR47 ;  /* 0x0000002fff027e24 */ /* 0x000fe6000f8e00ff */
[----:B------:R-:W-:Y:S04]  /*9490*/  UISETP.NE.AND UP0, UPT, UR4, 0x4, UPT ;  /* 0x000000040400788c */ /* 0x000fe8000bf05270 */
[----:B------:R-:W-:Y:S03]  /*94a0*/  USEL UR46, UR4, URZ, UP0 ;  /* 0x000000ff042e7287 */ /* 0x000fe60008000000 */
[----:B------:R-:W-:Y:S05]  /*94b0*/  @P0 LEA R3, R3, UR44, 0x3 ;  /* 0x0000002c03030c11 */ /* 0x000fea000f8e18ff */
[----:B------:R-:W-:Y:S05]  /*94c0*/  @P0 VIADD R3, R3, 0x40 ;  /* 0x0000004003030836 */ /* 0x000fea0000000000 */
[----:B------:R-:W-:Y:S04]  /*94d0*/  @P0 PRMT R2, R2, 0x654, R3 ;  /* 0x0000065402020816 */ /* 0x000fe80000000003 */
[----:B------:R2:W-:Y:S03]  /*94e0*/  @P0 SYNCS.ARRIVE.TRANS64.RED.A1T0 RZ, [R2+URZ], RZ ;  /* 0x000000ff02ff09a7 */ /* 0x0005e600081004ff */
.L_x_130:
[----:B------:R-:W-:Y:S01]  /*94f0*/  R2UR UR4, R83 ;  /* 0x00000000530472ca */ /* 0x000fe200000e0000 */
[----:B------:R-:W-:Y:S01]  /*9500*/  UISETP.NE.AND UP0, UPT, UR62, URZ, UPT ;  /* 0x000000ff3e00728c */ /* 0x000fe2000bf05270 */
[----:B------:R-:W-:Y:S01]  /*9510*/  ISETP.NE.AND P0, PT, R87, 0x2, PT ;  /* 0x000000025700780c */ /* 0x000fe20003f05270 */
[----:B------:R-:W-:Y:S01]  /*9520*/  UIADD3 UR20, UPT, UPT, UR37, UR63, URZ ;  /* 0x0000003f25147290 */ /* 0x000fe2000fffe0ff */
[----:B------:R-:W-:Y:S01]  /*9530*/  ISETP.NE.AND P1, PT, R0, 0x4, PT ;  /* 0x000000040000780c */ /* 0x000fe20003f25270 */
[----:B------:R-:W-:Y:S01]  /*9540*/  UIADD3 UR52, UPT, UPT, UR52, 0x4, URZ ;  /* 0x0000000434347890 */ /* 0x000fe2000fffe0ff */
[----:B------:R-:W-:Y:S01]  /*9550*/  SEL R3, RZ, 0x1, P0 ;  /* 0x00000001ff037807 */ /* 0x000fe20000000000 */
[----:B------:R-:W-:Y:S01]  /*9560*/  UMOV UR36, UR61 ;  /* 0x0000003d00247c82 */ /* 0x000fe20008000000 */
[----:B--2---:R-:W-:Y:S02]  /*9570*/  SEL R2, RZ, 0x1, P1 ;  /* 0x00000001ff027807 */ /* 0x004fe40000800000 */
[----:B------:R-:W-:Y:S02]  /*9580*/  LOP3.LUT R88, R88, R3, RZ, 0x3c, !PT ;  /* 0x0000000358587212 */ /* 0x000fe400078e3cff */
[----:B------:R-:W-:Y:S01]  /*9590*/  LOP3.LUT R89, R89, R2, RZ, 0x3c, !PT ;  /* 0x0000000259597212 */ /* 0x000fe200078e3cff */
[----:B------:R-:W-:Y:S01]  /*95a0*/  UIADD3 UR16, UPT, UPT, UR38, UR4, URZ ;  /* 0x0000000426107290 */ /* 0x000fe2000fffe0ff */
[----:B------:R-:W-:Y:S02]  /*95b0*/  SEL R87, R87, RZ, P0 ;  /* 0x000000ff57577207 */ /* 0x000fe40000000000 */
[----:B------:R-:W-:Y:S01]  /*95c0*/  SEL R36, R0, RZ, P1 ;  /* 0x000000ff00247207 */ /* 0x000fe20000800000 */
[----:B------:R-:W-:Y:S08]  /*95d0*/  BRA.U UP0, `(.L_x_131) ;  /* 0xffffffbd00907547 */ /* 0x000ff0000b83ffff */
[----:B------:R-:W-:-:S13]  /*95e0*/  R2UR UR4, R84 ;  /* 0x00000000540472ca */ /* 0x000fda00000e0000 */
[----:B------:R-:W-:-:S09]  /*95f0*/  UISETP.NE.AND UP0, UPT, UR4, URZ, UPT ;  /* 0x000000ff0400728c */ /* 0x000fd2000bf05270 */
[----:B------:R-:W-:Y:S05]  /*9600*/  BRA.U !UP0, `(.L_x_132) ;  /* 0x0000000108487547 */ /* 0x000fea000b800000 */
[----:B------:R-:W2:Y:S02]  /*9610*/  LDCU.64 UR4, c[0x0][0x890] ;  /* 0x00011200ff0477ac */ /* 0x000ea40008000a00 */
[----:B--2---:R-:W-:-:S04]  /*9620*/  UISETP.NE.U32.AND UP0, UPT, UR4, URZ, UPT ;  /* 0x000000ff0400728c */ /* 0x004fc8000bf05070 */
[----:B------:R-:W-:-:S09]  /*9630*/  UISETP.NE.AND.EX UP0, UPT, UR5, URZ, UPT, UP0 ;  /* 0x000000ff0500728c */ /* 0x000fd2000bf05300 */
[----:B------:R-:W-:Y:S05]  /*9640*/  BRA.U UP0, `(.L_x_133) ;  /* 0x00000001000c7547 */ /* 0x000fea000b800000 */
[----:B------:R-:W-:-:S13]  /*9650*/  FSETP.NEU.AND P0, PT, R41, RZ, PT ;  /* 0x000000ff2900720b */ /* 0x000fda0003f0d000 */
[----:B------:R-:W-:Y:S05]  /*9660*/  @!P0 EXIT ;  /* 0x000000000000894d */ /* 0x000fea0003800000 */
[----:B------:R-:W-:Y:S05]  /*9670*/  BRA `(.L_x_132) ;  /* 0x00000000002c7947 */ /* 0x000fea0003800000 */
.L_x_133:
[----:B------:R-:W-:Y:S01]  /*9680*/  ISETP.NE.AND P0, PT, R86, RZ, PT ;  /* 0x000000ff5600720c */ /* 0x000fe20003f05270 */
[----:B------:R-:W-:-:S12]  /*9690*/  BSSY.RECONVERGENT B0, `(.L_x_132) ;  /* 0x0000009000007945 */ /* 0x000fd80003800200 */
[----:B------:R-:W-:Y:S05]  /*96a0*/  @P0 BRA `(.L_x_134) ;  /* 0x0000000000140947 */ /* 0x000fea0003800000 */
[----:B------:R-:W2:Y:S02]  /*96b0*/  LDCU.64 UR4, c[0x0][0x888] ;  /* 0x00011100ff0477ac */ /* 0x000ea40008000a00 */
[----:B--2---:R-:W-:-:S04]  /*96c0*/  ISETP.NE.U32.AND P0, PT, RZ, UR4, PT ;  /* 0x00000004ff007c0c */ /* 0x004fc8000bf05070 */
[----:B------:R-:W-:-:S13]  /*96d0*/  ISETP.NE.AND.EX P0, PT, RZ, UR5, PT, P0 ;  /* 0x00000005ff007c0c */ /* 0x000fda000bf05300 */
[----:B------:R-:W-:Y:S05]  /*96e0*/  @!P0 EXIT ;  /* 0x000000000000894d */ /* 0x000fea0003800000 */
[----:B------:R-:W-:Y:S05]  /*96f0*/  BRA `(.L_x_135) ;  /* 0x0000000000087947 */ /* 0x000fea0003800000 */
.L_x_134:
[----:B------:R-:W-:-:S13]  /*9700*/  FSETP.NEU.AND P0, PT, R41, RZ, PT ;  /* 0x000000ff2900720b */ /* 0x000fda0003f0d000 */
[----:B------:R-:W-:Y:S05]  /*9710*/  @!P0 EXIT ;  /* 0x000000000000894d */ /* 0x000fea0003800000 */
.L_x_135:
[----:B------:R-:W-:Y:S05]  /*9720*/  BSYNC.RECONVERGENT B0 ;  /* 0x0000000000007941 */ /* 0x000fea0003800200 */
.L_x_132:
[----:B------:R-:W-:Y:S01]  /*9730*/  ULEA UR4, UR46, UR44, 0x3 ;  /* 0x0000002c2e047291 */ /* 0x000fe2000f8e18ff */
[----:B------:R-:W-:-:S04]  /*9740*/  DEPBAR.LE SB0, 0x0 ;  /* 0x000080000000791a */ /* 0x000fc80000000000 */
[----:B------:R-:W-:-:S04]  /*9750*/  UIADD3 UR4, UPT, UPT, UR4, 0x40, URZ ;  /* 0x0000004004047890 */ /* 0x000fc8000fffe0ff */
[----:B------:R-:W-:-:S09]  /*9760*/  UPRMT UR4, UR47, 0x654, UR4 ;  /* 0x000006542f047896 */ /* 0x000fd20008000004 */
[----:B------:R-:W-:Y:S01]  /*9770*/  SYNCS.ARRIVE.TRANS64.RED.A1T0 RZ, [UR4], RZ ;  /* 0x000000ffffff79a7 */ /* 0x000fe20008100404 */
[----:B------:R-:W-:Y:S05]  /*9780*/  EXIT ;  /* 0x000000000000794d */ /* 0x000fea0003800000 */
.L_x_24:
[----:B--2---:R2:W3:Y:S02]  /*9790*/  SYNCS.PHASECHK.TRANS64.TRYWAIT P0, [R3+URZ+0xe0], R2 ;  /* 0x0000e002030075a7 */ /* 0x0044e400080011ff */
[----:B---3--:R-:W-:Y:S05]  /*97a0*/  @!P0 NANOSLEEP.SYNCS 0x989680 ;  /* 0x009896800000895d */ /* 0x008fea0003900000 */
[----:B------:R-:W3:Y:S02]  /*97b0*/  @!P0 SYNCS.PHASECHK.TRANS64 P0, [R3+URZ+0xe0], R2 ;  /* 0x0000e002030085a7 */ /* 0x000ee400080010ff */
[----:B---3--:R-:W-:Y:S05]  /*97c0*/  @!P0 BRA `(.L_x_24) ;  /* 0xfffffffc00f08947 */ /* 0x008fea000383ffff */
[----:B------:R-:W-:Y:S05]  /*97d0*/  BRA `(.L_x_136) ;  /* 0xffffff8000247947 */ /* 0x000fea000383ffff */
.L_x_27:
[----:B-1----:R-:W-:-:S07]  /*97e0*/  MOV R0, UR33 ;  /* 0x0000002100007c02 */ /* 0x002fce0008000f00 */
.L_x_137:
[----:B-1----:R1:W2:Y:S02]  /*97f0*/  SYNCS.PHASECHK.TRANS64.TRYWAIT P0, [R0+URZ+0x10], R3 ;  /* 0x00001003000075a7 */ /* 0x0022a400080011ff */
[----:B--2---:R-:W-:Y:S05]  /*9800*/  @!P0 NANOSLEEP.SYNCS 0x989680 ;  /* 0x009896800000895d */ /* 0x004fea0003900000 */
[----:B------:R-:W2:Y:S02]  /*9810*/  @!P0 SYNCS.PHASECHK.TRANS64 P0, [R0+URZ+0x10], R3 ;  /* 0x00001003000085a7 */ /* 0x000ea400080010ff */
[----:B--2---:R-:W-:Y:S05]  /*9820*/  @!P0 BRA `(.L_x_137) ;  /* 0xfffffffc00f08947 */ /* 0x004fea000383ffff */
[----:B------:R-:W-:Y:S05]  /*9830*/  BRA `(.L_x_26) ;  /* 0xffffff80006c7947 */ /* 0x000fea000383ffff */
.L_x_34:
[----:B-1----:R-:W-:-:S07]  /*9840*/  MOV R0, UR33 ;  /* 0x0000002100007c02 */ /* 0x002fce0008000f00 */
.L_x_138:
[----:B-1----:R1:W2:Y:S02]  /*9850*/  SYNCS.PHASECHK.TRANS64.TRYWAIT P0, [R0+URZ+0x10], R3 ;  /* 0x00001003000075a7 */ /* 0x0022a400080011ff */
[----:B--2---:R-:W-:Y:S05]  /*9860*/  @!P0 NANOSLEEP.SYNCS 0x989680 ;  /* 0x009896800000895d */ /* 0x004fea0003900000 */
[----:B------:R-:W2:Y:S02]  /*9870*/  @!P0 SYNCS.PHASECHK.TRANS64 P0, [R0+URZ+0x10], R3 ;  /* 0x00001003000085a7 */ /* 0x000ea400080010ff */
[----:B--2---:R-:W-:Y:S05]  /*9880*/  @!P0 BRA `(.L_x_138) ;  /* 0xfffffffc00f08947 */ /* 0x004fea000383ffff */
[----:B------:R-:W-:Y:S05]  /*9890*/  BRA `(.L_x_33) ;  /* 0xffffff84005c7947 */ /* 0x000fea000383ffff */
.L_x_39:
[----:B-1----:R1:W2:Y:S02]  /*98a0*/  SYNCS.PHASECHK.TRANS64.TRYWAIT P0, [R3+URZ+0x70], R0 ;  /* 0x00007000030075a7 */ /* 0x0022a400080011ff */
[----:B--2---:R-:W-:Y:S05]  /*98b0*/  @!P0 NANOSLEEP.SYNCS 0x989680 ;  /* 0x009896800000895d */ /* 0x004fea0003900000 */
[----:B------:R-:W2:Y:S02]  /*98c0*/  @!P0 SYNCS.PHASECHK.TRANS64 P0, [R3+URZ+0x70], R0 ;  /* 0x00007000030085a7 */ /* 0x000ea400080010ff */
[----:B--2---:R-:W-:Y:S05]  /*98d0*/  @!P0 BRA `(.L_x_39) ;  /* 0xfffffffc00f08947 */ /* 0x004fea000383ffff */
[----:B------:R-:W-:Y:S05]  /*98e0*/  BRA `(.L_x_139) ;  /* 0xffffff88002c7947 */ /* 0x000fea000383ffff */
.L_x_43:
[----:B-1----:R-:W-:-:S07]  /*98f0*/  MOV R0, UR4 ;  /* 0x0000000400007c02 */ /* 0x002fce0008000f00 */
.L_x_140:
[----:B-1----:R1:W2:Y:S02]  /*9900*/  SYNCS.PHASECHK.TRANS64.TRYWAIT P0, [R0+URZ], R3 ;  /* 0x00000003000075a7 */ /* 0x0022a400080011ff */
[----:B--2---:R-:W-:Y:S05]  /*9910*/  @!P0 NANOSLEEP.SYNCS 0x989680 ;  /* 0x009896800000895d */ /* 0x004fea0003900000 */
[----:B------:R-:W2:Y:S02]  /*9920*/  @!P0 SYNCS.PHASECHK.TRANS64 P0, [R0+URZ], R3 ;  /* 0x00000003000085a7 */ /* 0x000ea400080010ff */
[----:B--2---:R-:W-:Y:S05]  /*9930*/  @!P0 BRA `(.L_x_140) ;  /* 0xfffffffc00f08947 */ /* 0x004fea000383ffff */
[----:B------:R-:W-:Y:S05]  /*9940*/  BRA `(.L_x_141) ;  /* 0xffffff8c00d47947 */ /* 0x000fea000383ffff */
.L_x_46:
[----:B-1----:R1:W2:Y:S02]  /*9950*/  SYNCS.PHASECHK.TRANS64.TRYWAIT P0, [R2+URZ+0xd0], R5 ;  /* 0x0000d005020075a7 */ /* 0x0022a400080011ff */
[----:B--2---:R-:W-:Y:S05]  /*9960*/  @!P0 NANOSLEEP.SYNCS 0x989680 ;  /* 0x009896800000895d */ /* 0x004fea0003900000 */
[----:B------:R-:W2:Y:S02]  /*9970*/  @!P0 SYNCS.PHASECHK.TRANS64 P0, [R2+URZ+0xd0], R5 ;  /* 0x0000d005020085a7 */ /* 0x000ea400080010ff */
[----:B--2---:R-:W-:Y:S05]  /*9980*/  @!P0 BRA `(.L_x_46) ;  /* 0xfffffffc00f08947 */ /* 0x004fea000383ffff */
[----:B------:R-:W-:Y:S05]  /*9990*/  BRA `(.L_x_142) ;  /* 0xffffff9000307947 */ /* 0x000fea000383ffff */
.L_x_47:
[----:B------:R-:W-:-:S07]  /*99a0*/  MOV R2, UR4 ;  /* 0x0000000400027c02 */ /* 0x000fce0008000f00 */
.L_x_143:
[----:B-1----:R1:W2:Y:S02]  /*99b0*/  SYNCS.PHASECHK.TRANS64.TRYWAIT P0, [R2+URZ+0x80], R5 ;  /* 0x00008005020075a7 */ /* 0x0022a400080011ff */
[----:B--2---:R-:W-:Y:S05]  /*99c0*/  @!P0 NANOSLEEP.SYNCS 0x989680 ;  /* 0x009896800000895d */ /* 0x004fea0003900000 */
[----:B------:R-:W2:Y:S02]  /*99d0*/  @!P0 SYNCS.PHASECHK.TRANS64 P0, [R2+URZ+0x80], R5 ;  /* 0x00008005020085a7 */ /* 0x000ea400080010ff */
[----:B--2---:R-:W-:Y:S05]  /*99e0*/  @!P0 BRA `(.L_x_143) ;  /* 0xfffffffc00f08947 */ /* 0x004fea000383ffff */
[----:B------:R-:W-:Y:S05]  /*99f0*/  BRA `(.L_x_144) ;  /* 0xffffff9000407947 */ /* 0x000fea000383ffff */
.L_x_48:
[----:B-1----:R1:W2:Y:S02]  /*9a00*/  SYNCS.PHASECHK.TRANS64.TRYWAIT P1, [R2+URZ+0x70], R5 ;  /* 0x00007005020075a7 */ /* 0x0022a400080211ff */
[----:B--2---:R-:W-:Y:S05]  /*9a10*/  @!P1 NANOSLEEP.SYNCS 0x989680 ;  /* 0x009896800000995d */ /* 0x004fea0003900000 */
[----:B------:R-:W2:Y:S02]  /*9a20*/  @!P1 SYNCS.PHASECHK.TRANS64 P1, [R2+URZ+0x70], R5 ;  /* 0x00007005020095a7 */ /* 0x000ea400080210ff */
[----:B--2---:R-:W-:Y:S05]  /*9a30*/  @!P1 BRA `(.L_x_48) ;  /* 0xfffffffc00f09947 */ /* 0x004fea000383ffff */
[----:B------:R-:W-:Y:S05]  /*9a40*/  BRA `(.L_x_145) ;  /* 0xffffff9000707947 */ /* 0x000fea000383ffff */
.L_x_51:
[----:B------:R-:W-:-:S07]  /*9a50*/  MOV R0, UR4 ;  /* 0x0000000400007c02 */ /* 0x000fce0008000f00 */
.L_x_146:
[----:B-1----:R1:W2:Y:S02]  /*9a60*/  SYNCS.PHASECHK.TRANS64.TRYWAIT P0, [R0+URZ+0x80], R3 ;  /* 0x00008003000075a7 */ /* 0x0022a400080011ff */
[----:B--2---:R-:W-:Y:S05]  /*9a70*/  @!P0 NANOSLEEP.SYNCS 0x989680 ;  /* 0x009896800000895d */ /* 0x004fea0003900000 */
[----:B------:R-:W2:Y:S02]  /*9a80*/  @!P0 SYNCS.PHASECHK.TRANS64 P0, [R0+URZ+0x80], R3 ;  /* 0x00008003000085a7 */ /* 0x000ea400080010ff */
[----:B--2---:R-:W-:Y:S05]  /*9a90*/  @!P0 BRA `(.L_x_146) ;  /* 0xfffffffc00f08947 */ /* 0x004fea000383ffff */
[----:B------:R-:W-:Y:S05]  /*9aa0*/  BRA `(.L_x_50) ;  /* 0xffffff9000c47947 */ /* 0x000fea000383ffff */
.L_x_58:
[----:B-1----:R1:W2:Y:S02]  /*9ab0*/  SYNCS.PHASECHK.TRANS64.TRYWAIT P1, [R0+URZ+0x70], R5 ;  /* 0x00007005000075a7 */ /* 0x0022a400080211ff */
[----:B--2---:R-:W-:Y:S05]  /*9ac0*/  @!P1 NANOSLEEP.SYNCS 0x989680 ;  /* 0x009896800000995d */ /* 0x004fea0003900000 */
[----:B------:R-:W2:Y:S02]  /*9ad0*/  @!P1 SYNCS.PHASECHK.TRANS64 P1, [R0+URZ+0x70], R5 ;  /* 0x00007005000095a7 */ /* 0x000ea400080210ff */
[----:B--2---:R-:W-:Y:S05]  /*9ae0*/  @!P1 BRA `(.L_x_58) ;  /* 0xfffffffc00f09947 */ /* 0x004fea000383ffff */
[----:B------:R-:W-:Y:S05]  /*9af0*/  BRA `(.L_x_147) ;  /* 0xffffff9800587947 */ /* 0x000fea000383ffff */
.L_x_59:
[----:B------:R-:W-:-:S07]  /*9b00*/  MOV R3, UR46 ;  /* 0x0000002e00037c02 */ /* 0x000fce0008000f00 */
.L_x_148:
[----:B-1----:R1:W2:Y:S02]  /*9b10*/  SYNCS.PHASECHK.TRANS64.TRYWAIT P0, [R3+URZ+0xb0], R0 ;  /* 0x0000b000030075a7 */ /* 0x0022a400080011ff */
[----:B--2---:R-:W-:Y:S05]  /*9b20*/  @!P0 NANOSLEEP.SYNCS 0x989680 ;  /* 0x009896800000895d */ /* 0x004fea0003900000 */
[----:B------:R-:W2:Y:S02]  /*9b30*/  @!P0 SYNCS.PHASECHK.TRANS64 P0, [R3+URZ+0xb0], R0 ;  /* 0x0000b000030085a7 */ /* 0x000ea400080010ff */
[----:B--2---:R-:W-:Y:S05]  /*9b40*/  @!P0 BRA `(.L_x_148) ;  /* 0xfffffffc00f08947 */ /* 0x004fea000383ffff */
[----:B------:R-:W-:Y:S05]  /*9b50*/  BRA `(.L_x_149) ;  /* 0xffffff9800a87947 */ /* 0x000fea000383ffff */
.L_x_62:
[----:B------:R-:W-:Y:S07]  /*9b60*/  MOV R0, UR7 ;  /* 0x0000000700007c02 */ /* 0x000fee0008000f00 */
.L_x_150:
[----:B-1----:R1:W2:Y:S02]  /*9b70*/  SYNCS.PHASECHK.TRANS64.TRYWAIT P0, [R0+URZ], R3 ;  /* 0x00000003000075a7 */ /* 0x0022a400080011ff */
[----:B--2---:R-:W-:Y:S05]  /*9b80*/  @!P0 NANOSLEEP.SYNCS 0x989680 ;  /* 0x009896800000895d */ /* 0x004fea0003900000 */
[----:B------:R-:W2:Y:S02]  /*9b90*/  @!P0 SYNCS.PHASECHK.TRANS64 P0, [R0+URZ], R3 ;  /* 0x00000003000085a7 */ /* 0x000ea400080010ff */
[----:B--2---:R-:W-:Y:S05]  /*9ba0*/  @!P0 BRA `(.L_x_150) ;  /* 0xfffffffc00f08947 */ /* 0x004fea000383ffff */
[----:B------:R-:W-:Y:S05]  /*9bb0*/  BRA `(.L_x_61) ;  /* 0xffffff9800c47947 */ /* 0x000fea000383ffff */
.L_x_65:
[----:B------:R-:W-:-:S07]  /*9bc0*/  MOV R0, UR4 ;  /* 0x0000000400007c02 */ /* 0x000fce0008000f00 */
.L_x_151:
[----:B--2---:R2:W4:Y:S02]  /*9bd0*/  SYNCS.PHASECHK.TRANS64.TRYWAIT P0, [R0+URZ], R3 ;  /* 0x00000003000075a7 */ /* 0x00452400080011ff */
[----:B----4-:R-:W-:Y:S05]  /*9be0*/  @!P0 NANOSLEEP.SYNCS 0x989680 ;  /* 0x009896800000895d */ /* 0x010fea0003900000 */
[----:B------:R-:W4:Y:S02]  /*9bf0*/  @!P0 SYNCS.PHASECHK.TRANS64 P0, [R0+URZ], R3 ;  /* 0x00000003000085a7 */ /* 0x000f2400080010ff */
[----:B----4-:R-:W-:Y:S05]  /*9c00*/  @!P0 BRA `(.L_x_151) ;  /* 0xfffffffc00f08947 */ /* 0x010fea000383ffff */
[----:B------:R-:W-:Y:S05]  /*9c10*/  BRA `(.L_x_152) ;  /* 0xffffff9c00f07947 */ /* 0x000fea000383ffff */
.L_x_66:
[----:B------:R-:W-:-:S07]  /*9c20*/  MOV R0, UR5 ;  /* 0x0000000500007c02 */ /* 0x000fce0008000f00 */
.L_x_153:
[----:B-1----:R1:W2:Y:S02]  /*9c30*/  SYNCS.PHASECHK.TRANS64.TRYWAIT P0, [R0+URZ], R3 ;  /* 0x00000003000075a7 */ /* 0x0022a400080011ff */
[----:B--2---:R-:W-:Y:S05]  /*9c40*/  @!P0 NANOSLEEP.SYNCS 0x989680 ;  /* 0x009896800000895d */ /* 0x004fea0003900000 */
[----:B------:R-:W2:Y:S02]  /*9c50*/  @!P0 SYNCS.PHASECHK.TRANS64 P0, [R0+URZ], R3 ;  /* 0x00000003000085a7 */ /* 0x000ea400080010ff */
[----:B--2---:R-:W-:Y:S05]  /*9c60*/  @!P0 BRA `(.L_x_153) ;  /* 0xfffffffc00f08947 */ /* 0x004fea000383ffff */
[----:B------:R-:W-:Y:S05]  /*9c70*/  BRA `(.L_x_154) ;  /* 0xffffff9c00fc7947 */ /* 0x000fea000383ffff */
.L_x_67:
[----:B------:R-:W-:-:S07]  /*9c80*/  MOV R0, UR5 ;  /* 0x0000000500007c02 */ /* 0x000fce0008000f00 */
.L_x_155:
[----:B-1----:R1:W2:Y:S02]  /*9c90*/  SYNCS.PHASECHK.TRANS64.TRYWAIT P0, [R0+URZ], R3 ;  /* 0x00000003000075a7 */ /* 0x0022a400080011ff */
[----:B--2---:R-:W-:Y:S05]  /*9ca0*/  @!P0 NANOSLEEP.SYNCS 0x989680 ;  /* 0x009896800000895d */ /* 0x004fea0003900000 */
[----:B------:R-:W2:Y:S02]  /*9cb0*/  @!P0 SYNCS.PHASECHK.TRANS64 P0, [R0+URZ], R3 ;  /* 0x00000003000085a7 */ /* 0x000ea400080010ff */
[----:B--2---:R-:W-:Y:S05]  /*9cc0*/  @!P0 BRA `(.L_x_155) ;  /* 0xfffffffc00f08947 */ /* 0x004fea000383ffff */
[----:B------:R-:W-:Y:S05]  /*9cd0*/  BRA `(.L_x_156) ;  /* 0xffffffa000087947 */ /* 0x000fea000383ffff */
.L_x_68:
[----:B------:R-:W-:-:S07]  /*9ce0*/  MOV R0, UR4 ;  /* 0x0000000400007c02 */ /* 0x000fce0008000f00 */
.L_x_157:
[----:B-1----:R1:W2:Y:S02]  /*9cf0*/  SYNCS.PHASECHK.TRANS64.TRYWAIT P0, [R0+URZ], R3 ;  /* 0x00000003000075a7 */ /* 0x0022a400080011ff */
[----:B--2---:R-:W-:Y:S05]  /*9d00*/  @!P0 NANOSLEEP.SYNCS 0x989680 ;  /* 0x009896800000895d */ /* 0x004fea0003900000 */
[----:B------:R-:W2:Y:S02]  /*9d10*/  @!P0 SYNCS.PHASECHK.TRANS64 P0, [R0+URZ], R3 ;  /* 0x00000003000085a7 */ /* 0x000ea400080010ff */
[----:B--2---:R-:W-:Y:S05]  /*9d20*/  @!P0 BRA `(.L_x_157) ;  /* 0xfffffffc00f08947 */ /* 0x004fea000383ffff */
[----:B------:R-:W-:Y:S05]  /*9d30*/  BRA `(.L_x_158) ;  /* 0xffffffa000147947 */ /* 0x000fea000383ffff */
.L_x_73:
[----:B--2---:R2:W3:Y:S02]  /*9d40*/  SYNCS.PHASECHK.TRANS64.TRYWAIT P0, [R12+URZ+0x70], R9 ;  /* 0x000070090c0075a7 */ /* 0x0044e400080011ff */
[----:B---3--:R-:W-:Y:S05]  /*9d50*/  @!P0 NANOSLEEP.SYNCS 0x989680 ;  /* 0x009896800000895d */ /* 0x008fea0003900000 */
[----:B------:R-:W3:Y:S02]  /*9d60*/  @!P0 SYNCS.PHASECHK.TRANS64 P0, [R12+URZ+0x70], R9 ;  /* 0x000070090c0085a7 */ /* 0x000ee400080010ff */
[----:B---3--:R-:W-:Y:S05]  /*9d70*/  @!P0 BRA `(.L_x_73) ;  /* 0xfffffffc00f08947 */ /* 0x008fea000383ffff */
[----:B------:R-:W-:Y:S05]  /*9d80*/  BRA `(.L_x_159) ;  /* 0xffffffa400347947 */ /* 0x000fea000383ffff */
.L_x_76:
[----:B------:R-:W-:Y:S07]  /*9d90*/  MOV R0, UR21 ;  /* 0x0000001500007c02 */ /* 0x000fee0008000f00 */
.L_x_160:
[----:B--2---:R2:W3:Y:S02]  /*9da0*/  SYNCS.PHASECHK.TRANS64.TRYWAIT P2, [R0+URZ+0x68], R11 ;  /* 0x0000680b000075a7 */ /* 0x0044e400080411ff */
[----:B---3--:R-:W-:Y:S05]  /*9db0*/  @!P2 NANOSLEEP.SYNCS 0x989680 ;  /* 0x009896800000a95d */ /* 0x008fea0003900000 */
[----:B------:R-:W3:Y:S02]  /*9dc0*/  @!P2 SYNCS.PHASECHK.TRANS64 P2, [R0+URZ+0x68], R11 ;  /* 0x0000680b0000a5a7 */ /* 0x000ee400080410ff */
[----:B---3--:R-:W-:Y:S05]  /*9dd0*/  @!P2 BRA `(.L_x_160) ;  /* 0xfffffffc00f0a947 */ /* 0x008fea000383ffff */
[----:B------:R-:W-:Y:S05]  /*9de0*/  BRA `(.L_x_75) ;  /* 0xffffffa8009c7947 */ /* 0x000fea000383ffff */
.L_x_79:
[----:B--2---:R-:W-:Y:S07]  /*9df0*/  MOV R0, UR21 ;  /* 0x0000001500007c02 */ /* 0x004fee0008000f00 */
.L_x_161:
[----:B--2---:R2:W3:Y:S02]  /*9e00*/  SYNCS.PHASECHK.TRANS64.TRYWAIT P0, [R0+URZ+0x40], R9 ;  /* 0x00004009000075a7 */ /* 0x0044e400080011ff */
[----:B---3--:R-:W-:Y:S05]  /*9e10*/  @!P0 NANOSLEEP.SYNCS 0x989680 ;  /* 0x009896800000895d */ /* 0x008fea0003900000 */
[----:B------:R-:W3:Y:S02]  /*9e20*/  @!P0 SYNCS.PHASECHK.TRANS64 P0, [R0+URZ+0x40], R9 ;  /* 0x00004009000085a7 */ /* 0x000ee400080010ff */
[----:B---3--:R-:W-:Y:S05]  /*9e30*/  @!P0 BRA `(.L_x_161) ;  /* 0xfffffffc00f08947 */ /* 0x008fea000383ffff */
[----:B------:R-:W-:Y:S05]  /*9e40*/  BRA `(.L_x_162) ;  /* 0xffffffa800f87947 */ /* 0x000fea000383ffff */
.L_x_80:
[----:B------:R-:W-:Y:S07]  /*9e50*/  MOV R0, UR21 ;  /* 0x0000001500007c02 */ /* 0x000fee0008000f00 */
.L_x_163:
[----:B--2---:R2:W3:Y:S02]  /*9e60*/  SYNCS.PHASECHK.TRANS64.TRYWAIT P0, [R0+URZ+0x48], R9 ;  /* 0x00004809000075a7 */ /* 0x0044e400080011ff */
[----:B---3--:R-:W-:Y:S05]  /*9e70*/  @!P0 NANOSLEEP.SYNCS 0x989680 ;  /* 0x009896800000895d */ /* 0x008fea0003900000 */
[----:B------:R-:W3:Y:S02]  /*9e80*/  @!P0 SYNCS.PHASECHK.TRANS64 P0, [R0+URZ+0x48], R9 ;  /* 0x00004809000085a7 */ /* 0x000ee400080010ff */
[----:B---3--:R-:W-:Y:S05]  /*9e90*/  @!P0 BRA `(.L_x_163) ;  /* 0xfffffffc00f08947 */ /* 0x008fea000383ffff */
[----:B------:R-:W-:Y:S05]  /*9ea0*/  BRA `(.L_x_164) ;  /* 0xffffffac00347947 */ /* 0x000fea000383ffff */
.L_x_81:
[----:B------:R-:W-:Y:S07]  /*9eb0*/  MOV R0, UR21 ;  /* 0x0000001500007c02 */ /* 0x000fee0008000f00 */
.L_x_165:
[----:B--2---:R2:W3:Y:S02]  /*9ec0*/  SYNCS.PHASECHK.TRANS64.TRYWAIT P0, [R0+URZ+0x50], R9 ;  /* 0x00005009000075a7 */ /* 0x0044e400080011ff */
[----:B---3--:R-:W-:Y:S05]  /*9ed0*/  @!P0 NANOSLEEP.SYNCS 0x989680 ;  /* 0x009896800000895d */ /* 0x008fea0003900000 */
[----:B------:R-:W3:Y:S02]  /*9ee0*/  @!P0 SYNCS.PHASECHK.TRANS64 P0, [R0+URZ+0x50], R9 ;  /* 0x00005009000085a7 */ /* 0x000ee400080010ff */
[----:B---3--:R-:W-:Y:S05]  /*9ef0*/  @!P0 BRA `(.L_x_165) ;  /* 0xfffffffc00f08947 */ /* 0x008fea000383ffff */
[----:B------:R-:W-:Y:S05]  /*9f00*/  BRA `(.L_x_166) ;  /* 0xffffffac007c7947 */ /* 0x000fea000383ffff */
.L_x_82:
[----:B------:R-:W-:Y:S07]  /*9f10*/  MOV R0, UR21 ;  /* 0x0000001500007c02 */ /* 0x000fee0008000f00 */
.L_x_167:
[----:B--2---:R2:W3:Y:S02]  /*9f20*/  SYNCS.PHASECHK.TRANS64.TRYWAIT P0, [R0+URZ+0x58], R9 ;  /* 0x00005809000075a7 */ /* 0x0044e400080011ff */
[----:B---3--:R-:W-:Y:S05]  /*9f30*/  @!P0 NANOSLEEP.SYNCS 0x989680 ;  /* 0x009896800000895d */ /* 0x008fea0003900000 */
[----:B------:R-:W3:Y:S02]  /*9f40*/  @!P0 SYNCS.PHASECHK.TRANS64 P0, [R0+URZ+0x58], R9 ;  /* 0x00005809000085a7 */ /* 0x000ee400080010ff */
[----:B---3--:R-:W-:Y:S05]  /*9f50*/  @!P0 BRA `(.L_x_167) ;  /* 0xfffffffc00f08947 */ /* 0x008fea000383ffff */
[----:B------:R-:W-:Y:S05]  /*9f60*/  BRA `(.L_x_168) ;  /* 0xffffffac00c07947 */ /* 0x000fea000383ffff */
.L_x_84:
[----:B------:R-:W-:-:S07]  /*9f70*/  MOV R0, UR21 ;  /* 0x0000001500007c02 */ /* 0x000fce0008000f00 */
.L_x_169:
[----:B---3--:R3:W4:Y:S02]  /*9f80*/  SYNCS.PHASECHK.TRANS64.TRYWAIT P0, [R0+URZ+0x40], R3 ;  /* 0x00004003000075a7 */ /* 0x00872400080011ff */
[----:B----4-:R-:W-:Y:S05]  /*9f90*/  @!P0 NANOSLEEP.SYNCS 0x989680 ;  /* 0x009896800000895d */ /* 0x010fea0003900000 */
[----:B------:R-:W4:Y:S02]  /*9fa0*/  @!P0 SYNCS.PHASECHK.TRANS64 P0, [R0+URZ+0x40], R3 ;  /* 0x00004003000085a7 */ /* 0x000f2400080010ff */
[----:B----4-:R-:W-:Y:S05]  /*9fb0*/  @!P0 BRA `(.L_x_169) ;  /* 0xfffffffc00f08947 */ /* 0x010fea000383ffff */
[----:B------:R-:W-:Y:S05]  /*9fc0*/  BRA `(.L_x_170) ;  /* 0xffffffb000347947 */ /* 0x000fea000383ffff */
.L_x_85:
[----:B---3--:R-:W-:-:S07]  /*9fd0*/  MOV R0, UR21 ;  /* 0x0000001500007c02 */ /* 0x008fce0008000f00 */
.L_x_171:
[----:B---3--:R3:W4:Y:S02]  /*9fe0*/  SYNCS.PHASECHK.TRANS64.TRYWAIT P0, [R0+URZ+0x48], R3 ;  /* 0x00004803000075a7 */ /* 0x00872400080011ff */
[----:B----4-:R-:W-:Y:S05]  /*9ff0*/  @!P0 NANOSLEEP.SYNCS 0x989680 ;  /* 0x009896800000895d */ /* 0x010fea0003900000 */
[----:B------:R-:W4:Y:S02]  /*a000*/  @!P0 SYNCS.PHASECHK.TRANS64 P0, [R0+URZ+0x48], R3 ;  /* 0x00004803000085a7 */ /* 0x000f2400080010ff */
[----:B----4-:R-:W-:Y:S05]  /*a010*/  @!P0 BRA `(.L_x_171) ;  /* 0xfffffffc00f08947 */ /* 0x010fea000383ffff */
[----:B------:R-:W-:Y:S05]  /*a020*/  BRA `(.L_x_172) ;  /* 0xffffffb000247947 */ /* 0x000fea000383ffff */
.L_x_86:
[----:B---3--:R-:W-:-:S07]  /*a030*/  MOV R0, UR21 ;  /* 0x0000001500007c02 */ /* 0x008fce0008000f00 */
.L_x_173:
[----:B---3--:R3:W4:Y:S02]  /*a040*/  SYNCS.PHASECHK.TRANS64.TRYWAIT P0, [R0+URZ+0x50], R3 ;  /* 0x00005003000075a7 */ /* 0x00872400080011ff */
[----:B----4-:R-:W-:Y:S05]  /*a050*/  @!P0 NANOSLEEP.SYNCS 0x989680 ;  /* 0x009896800000895d */ /* 0x010fea0003900000 */
[----:B------:R-:W4:Y:S02]  /*a060*/  @!P0 SYNCS.PHASECHK.TRANS64 P0, [R0+URZ+0x50], R3 ;  /* 0x00005003000085a7 */ /* 0x000f2400080010ff */
[----:B----4-:R-:W-:Y:S05]  /*a070*/  @!P0 BRA `(.L_x_173) ;  /* 0xfffffffc00f08947 */ /* 0x010fea000383ffff */
[----:B------:R-:W-:Y:S05]  /*a080*/  BRA `(.L_x_174) ;  /* 0xffffffb000147947 */ /* 0x000fea000383ffff */
.L_x_88:
[----:B-1----:R1:W2:Y:S02]  /*a090*/  SYNCS.PHASECHK.TRANS64.TRYWAIT P0, [R3+URZ+0x70], R0 ;  /* 0x00007000030075a7 */ /* 0x0022a400080011ff */
[----:B--2---:R-:W-:Y:S05]  /*a0a0*/  @!P0 NANOSLEEP.SYNCS 0x989680 ;  /* 0x009896800000895d */ /* 0x004fea0003900000 */
[----:B------:R-:W2:Y:S02]  /*a0b0*/  @!P0 SYNCS.PHASECHK.TRANS64 P0, [R3+URZ+0x70], R0 ;  /* 0x00007000030085a7 */ /* 0x000ea400080010ff */
[----:B--2---:R-:W-:Y:S05]  /*a0c0*/  @!P0 BRA `(.L_x_88) ;  /* 0xfffffffc00f08947 */ /* 0x004fea000383ffff */
[----:B------:R-:W-:Y:S05]  /*a0d0*/  BRA `(.L_x_175) ;  /* 0xffffffb000e47947 */ /* 0x000fea000383ffff */
.L_x_99:
[----:B-1----:R-:W-:Y:S04]  /*a0e0*/  MOV R0, UR44 ;  /* 0x0000002c00007c02 */ /* 0x002fe80008000f00 */
[----:B------:R1:W2:Y:S03]  /*a0f0*/  SYNCS.PHASECHK.TRANS64.TRYWAIT P1, [R0+URZ+0x20], R3 ;  /* 0x00002003000075a7 */ /* 0x0002a600080211ff */
[----:B--2---:R-:W-:Y:S05]  /*a100*/  @!P1 NANOSLEEP.SYNCS 0x989680 ;  /* 0x009896800000995d */ /* 0x004fea0003900000 */
[----:B------:R-:W2:Y:S02]  /*a110*/  @!P1 SYNCS.PHASECHK.TRANS64 P1, [R0+URZ+0x20], R3 ;  /* 0x00002003000095a7 */ /* 0x000ea400080210ff */
[----:B--2---:R-:W-:Y:S05]  /*a120*/  @!P1 BRA `(.L_x_99) ;  /* 0xfffffffc00ec9947 */ /* 0x004fea000383ffff */
[----:B------:R-:W-:Y:S05]  /*a130*/  BRA `(.L_x_98) ;  /* 0xffffffc000847947 */ /* 0x000fea000383ffff */
.L_x_101:
[----:B-1----:R1:W4:Y:S02]  /*a140*/  SYNCS.PHASECHK.TRANS64.TRYWAIT P0, [R99+URZ+0x90], R2 ;  /* 0x00009002630075a7 */ /* 0x00232400080011ff */
[----:B----4-:R-:W-:Y:S05]  /*a150*/  @!P0 NANOSLEEP.SYNCS 0x989680 ;  /* 0x009896800000895d */ /* 0x010fea0003900000 */
[----:B------:R-:W4:Y:S02]  /*a160*/  @!P0 SYNCS.PHASECHK.TRANS64 P0, [R99+URZ+0x90], R2 ;  /* 0x00009002630085a7 */ /* 0x000f2400080010ff */
[----:B----4-:R-:W-:Y:S05]  /*a170*/  @!P0 BRA `(.L_x_101) ;  /* 0xfffffffc00f08947 */ /* 0x010fea000383ffff */
[----:B------:R-:W-:Y:S05]  /*a180*/  BRA `(.L_x_100) ;  /* 0xffffffc000b07947 */ /* 0x000fea000383ffff */
.L_x_110:
[----:B--2---:R2:W3:Y:S02]  /*a190*/  SYNCS.PHASECHK.TRANS64.TRYWAIT P0, [R3+URZ+0x20], R0 ;  /* 0x00002000030075a7 */ /* 0x0044e400080011ff */
[----:B---3--:R-:W-:Y:S05]  /*a1a0*/  @!P0 NANOSLEEP.SYNCS 0x989680 ;  /* 0x009896800000895d */ /* 0x008fea0003900000 */
[----:B------:R-:W3:Y:S02]  /*a1b0*/  @!P0 SYNCS.PHASECHK.TRANS64 P0, [R3+URZ+0x20], R0 ;  /* 0x00002000030085a7 */ /* 0x000ee400080010ff */
[----:B---3--:R-:W-:Y:S05]  /*a1c0*/  @!P0 BRA `(.L_x_110) ;  /* 0xfffffffc00f08947 */ /* 0x008fea000383ffff */
[----:B------:R-:W-:Y:S05]  /*a1d0*/  BRA `(.L_x_109) ;  /* 0xffffffcc00947947 */ /* 0x000fea000383ffff */
.L_x_118:
[----:B--2---:R2:W3:Y:S02]  /*a1e0*/  SYNCS.PHASECHK.TRANS64.TRYWAIT P0, [R102+URZ+0x20], R5 ;  /* 0x00002005660075a7 */ /* 0x0044e400080011ff */
[----:B---3--:R-:W-:Y:S05]  /*a1f0*/  @!P0 NANOSLEEP.SYNCS 0x989680 ;  /* 0x009896800000895d */ /* 0x008fea0003900000 */
[----:B------:R-:W3:Y:S02]  /*a200*/  @!P0 SYNCS.PHASECHK.TRANS64 P0, [R102+URZ+0x20], R5 ;  /* 0x00002005660085a7 */ /* 0x000ee400080010ff */
[----:B---3--:R-:W-:Y:S05]  /*a210*/  @!P0 BRA `(.L_x_118) ;  /* 0xfffffffc00f08947 */ /* 0x008fea000383ffff */
[----:B------:R-:W-:Y:S05]  /*a220*/  BRA `(.L_x_117) ;  /* 0xffffffd8009c7947 */ /* 0x000fea000383ffff */
.L_x_126:
[----:B--2---:R2:W3:Y:S02]  /*a230*/  SYNCS.PHASECHK.TRANS64.TRYWAIT P0, [R103+URZ+0x20], R0 ;  /* 0x00002000670075a7 */ /* 0x0044e400080011ff */
[----:B---3--:R-:W-:Y:S05]  /*a240*/  @!P0 NANOSLEEP.SYNCS 0x989680 ;  /* 0x009896800000895d */ /* 0x008fea0003900000 */
[----:B------:R-:W3:Y:S02]  /*a250*/  @!P0 SYNCS.PHASECHK.TRANS64 P0, [R103+URZ+0x20], R0 ;  /* 0x00002000670085a7 */ /* 0x000ee400080010ff */
[----:B---3--:R-:W-:Y:S05]  /*a260*/  @!P0 BRA `(.L_x_126) ;  /* 0xfffffffc00f08947 */ /* 0x008fea000383ffff */
[----:B------:R-:W-:Y:S05]  /*a270*/  BRA `(.L_x_125) ;  /* 0xffffffe400a47947 */ /* 0x000fea000383ffff */
        .weak           $__internal_0_$__cuda_sm10x_tcgen05_guardrail_trap_col_being_dealloced_not_returned_by_alloc
        .type           $__internal_0_$__cuda_sm10x_tcgen05_guardrail_trap_col_being_dealloced_not_returned_by_alloc,@function
        .size           $__internal_0_$__cuda_sm10x_tcgen05_guardrail_trap_col_being_dealloced_not_returned_by_alloc,($__internal_1_$__cuda_sm10x_tcgen05_guardrail_trap_phase_invalid_during_alloc - $__internal_0_$__cuda_sm10x_tcgen05_guardrail_trap_col_being_dealloced_not_returned_by_alloc)
$__internal_0_$__cuda_sm10x_tcgen05_guardrail_trap_col_being_dealloced_not_returned_by_alloc:
[----:B------:R-:W-:Y:S05]  /*a280*/  BPT.TRAP 0x1 ;  /* 0x000000040000795c */ /* 0x000fea0000300000 */
[----:B------:R-:W-:-:S04]  /*a290*/  HFMA2 R3, -RZ, RZ, 0, 0 ;  /* 0x00000000ff037431 */ /* 0x000fc800000001ff */
[----:B------:R-:W-:Y:S05]  /*a2a0*/  RET.REL.NODEC R2 `(_ZN7cutlass13device_kernelINS_4gemm6kernel13GemmUniversalIN4cute5tupleIJiiiiEEENS1_10collective13CollectiveMmaINS1_35MainloopSm100TmaUmmaWarpSpecializedILi2ELi2ELi4ENS5_IJNS4_1CILi1EEENSA_ILi2EEESB_EEEEENS5_IJNSA_ILi64EEENSA_ILi256EEENSA_ILi128EEEEEENS_10bfloat16_tENS5_IJlSB_lEEESJ_SK_NS4_8TiledMMAINS4_8MMA_AtomIJNS4_20SM100_MMA_F16BF16_SSISJ_SJ_fLi64ELi256ELNS4_4UMMA5MajorE0ELSP_0ELNSO_7ScaleInE0ELSQ_0EEEEEENS4_6LayoutINS5_IJSB_SB_SB_EEENS5_IJNSA_ILi0EEESV_SV_EEEEENS5_IJNS4_10UnderscoreESY_SY_EEEEENS4_23SM90_TMA_LOAD_MULTICASTENS4_14ComposedLayoutINS4_7SwizzleILi3ELi4ELi3EEENS4_18smem_ptr_flag_bitsILi16EEENST_INS5_IJNSA_ILi8EEESF_EEENS5_IJSF_SB_EEEEEEEvNS4_8identityENS4_13SM90_TMA_LOADES1B_vS1C_EENS_8epilogue10collective18CollectiveEpilogueINS1F_23Sm100TmaWarpSpecializedILi4ELi2ELi32ELb1ELb0EEEJSI_NS5_IJNST_ISF_SB_EES1K_EEESJ_SK_SJ_SK_NS1F_6fusion15FusionCallbacksIS1J_NS1M_17LinearCombinationISJ_fSJ_fLNS_15FloatRoundStyleE2EEESI_S1L_JEEENS4_5SM1004TMEM4LOAD26SM100_TMEM_LOAD_16dp256b8xES1D_S1B_NS4_17SM75_U32x4_LDSM_NENS4_14SM90_TMA_STOREES1B_NS4_17SM90_U32x4_STSM_NENS4_39AutoVectorizingCopyWithAssumedAlignmentILi128EEEEEEvvEEEEvNT_6ParamsE) ;  /* 0xffffff5c02547950 */ /* 0x000fea0003c3ffff */
        .weak           $__internal_1_$__cuda_sm10x_tcgen05_guardrail_trap_phase_invalid_during_alloc
        .type           $__internal_1_$__cuda_sm10x_tcgen05_guardrail_trap_phase_invalid_during_alloc,@function
        .size           $__internal_1_$__cuda_sm10x_tcgen05_guardrail_trap_phase_invalid_during_alloc,($__internal_2_$__cuda_sm10x_tcgen05_guardrail_trap_unallocated_columns_being_dealloced - $__internal_1_$__cuda_sm10x_tcgen05_guardrail_trap_phase_invalid_during_alloc)
$__internal_1_$__cuda_sm10x_tcgen05_guardrail_trap_phase_invalid_during_alloc:
[----:B------:R-:W-:Y:S05]  /*a2b0*/  BPT.TRAP 0x1 ;  /* 0x000000040000795c */ /* 0x000fea0000300000 */
[----:B------:R-:W-:-:S04]  /*a2c0*/  MOV R5, 0x0 ;  /* 0x0000000000057802 */ /* 0x000fc80000000f00 */
[----:B------:R-:W-:Y:S05]  /*a2d0*/  RET.REL.NODEC R4 `(_ZN7cutlass13device_kernelINS_4gemm6kernel13GemmUniversalIN4cute5tupleIJiiiiEEENS1_10collective13CollectiveMmaINS1_35MainloopSm100TmaUmmaWarpSpecializedILi2ELi2ELi4ENS5_IJNS4_1CILi1EEENSA_ILi2EEESB_EEEEENS5_IJNSA_ILi64EEENSA_ILi256EEENSA_ILi128EEEEEENS_10bfloat16_tENS5_IJlSB_lEEESJ_SK_NS4_8TiledMMAINS4_8MMA_AtomIJNS4_20SM100_MMA_F16BF16_SSISJ_SJ_fLi64ELi256ELNS4_4UMMA5MajorE0ELSP_0ELNSO_7ScaleInE0ELSQ_0EEEEEENS4_6LayoutINS5_IJSB_SB_SB_EEENS5_IJNSA_ILi0EEESV_SV_EEEEENS5_IJNS4_10UnderscoreESY_SY_EEEEENS4_23SM90_TMA_LOAD_MULTICASTENS4_14ComposedLayoutINS4_7SwizzleILi3ELi4ELi3EEENS4_18smem_ptr_flag_bitsILi16EEENST_INS5_IJNSA_ILi8EEESF_EEENS5_IJSF_SB_EEEEEEEvNS4_8identityENS4_13SM90_TMA_LOADES1B_vS1C_EENS_8epilogue10collective18CollectiveEpilogueINS1F_23Sm100TmaWarpSpecializedILi4ELi2ELi32ELb1ELb0EEEJSI_NS5_IJNST_ISF_SB_EES1K_EEESJ_SK_SJ_SK_NS1F_6fusion15FusionCallbacksIS1J_NS1M_17LinearCombinationISJ_fSJ_fLNS_15FloatRoundStyleE2EEESI_S1L_JEEENS4_5SM1004TMEM4LOAD26SM100_TMEM_LOAD_16dp256b8xES1D_S1B_NS4_17SM75_U32x4_LDSM_NENS4_14SM90_TMA_STOREES1B_NS4_17SM90_U32x4_STSM_NENS4_39AutoVectorizingCopyWithAssumedAlignmentILi128EEEEEEvvEEEEvNT_6ParamsE) ;  /* 0xffffff5c04487950 */ /* 0x000fea0003c3ffff */
        .weak           $__internal_2_$__cuda_sm10x_tcgen05_guardrail_trap_unallocated_columns_being_dealloced
        .type           $__internal_2_$__cuda_sm10x_tcgen05_guardrail_trap_unallocated_columns_being_dealloced,@function
        .size           $__internal_2_$__cuda_sm10x_tcgen05_guardrail_trap_unallocated_columns_being_dealloced,(.L_x_177 - $__internal_2_$__cuda_sm10x_tcgen05_guardrail_trap_unallocated_columns_being_dealloced)
$__internal_2_$__cuda_sm10x_tcgen05_guardrail_trap_unallocated_columns_being_dealloced:
[----:B------:R-:W-:Y:S05]  /*a2e0*/  BPT.TRAP 0x1 ;  /* 0x000000040000795c */ /* 0x000fea0000300000 */
[----:B------:R-:W-:-:S04]  /*a2f0*/  HFMA2 R3, -RZ, RZ, 0, 0 ;  /* 0x00000000ff037431 */ /* 0x000fc800000001ff */
[----:B------:R-:W-:Y:S05]  /*a300*/  RET.REL.NODEC R2 `(_ZN7cutlass13device_kernelINS_4gemm6kernel13GemmUniversalIN4cute5tupleIJiiiiEEENS1_10collective13CollectiveMmaINS1_35MainloopSm100TmaUmmaWarpSpecializedILi2ELi2ELi4ENS5_IJNS4_1CILi1EEENSA_ILi2EEESB_EEEEENS5_IJNSA_ILi64EEENSA_ILi256EEENSA_ILi128EEEEEENS_10bfloat16_tENS5_IJlSB_lEEESJ_SK_NS4_8TiledMMAINS4_8MMA_AtomIJNS4_20SM100_MMA_F16BF16_SSISJ_SJ_fLi64ELi256ELNS4_4UMMA5MajorE0ELSP_0ELNSO_7ScaleInE0ELSQ_0EEEEEENS4_6LayoutINS5_IJSB_SB_SB_EEENS5_IJNSA_ILi0EEESV_SV_EEEEENS5_IJNS4_10UnderscoreESY_SY_EEEEENS4_23SM90_TMA_LOAD_MULTICASTENS4_14ComposedLayoutINS4_7SwizzleILi3ELi4ELi3EEENS4_18smem_ptr_flag_bitsILi16EEENST_INS5_IJNSA_ILi8EEESF_EEENS5_IJSF_SB_EEEEEEEvNS4_8identityENS4_13SM90_TMA_LOADES1B_vS1C_EENS_8epilogue10collective18CollectiveEpilogueINS1F_23Sm100TmaWarpSpecializedILi4ELi2ELi32ELb1ELb0EEEJSI_NS5_IJNST_ISF_SB_EES1K_EEESJ_SK_SJ_SK_NS1F_6fusion15FusionCallbacksIS1J_NS1M_17LinearCombinationISJ_fSJ_fLNS_15FloatRoundStyleE2EEESI_S1L_JEEENS4_5SM1004TMEM4LOAD26SM100_TMEM_LOAD_16dp256b8xES1D_S1B_NS4_17SM75_U32x4_LDSM_NENS4_14SM90_TMA_STOREES1B_NS4_17SM90_U32x4_STSM_NENS4_39AutoVectorizingCopyWithAssumedAlignmentILi128EEEEEEvvEEEEvNT_6ParamsE) ;  /* 0xffffff5c023c7950 */ /* 0x000fea0003c3ffff */
.L_x_176:
[----:B------:R-:W-:-:S00]  /*a310*/  BRA `(.L_x_176) ;  /* 0xfffffffc00fc7947 */ /* 0x000fc0000383ffff */
[----:B------:R-:W-:-:S00]  /*a320*/  NOP ;  /* 0x0000000000007918 */ /* 0x000fc00000000000 */
        /* <DEDUP_REMOVED lines=13> */
.L_x_177:


//--------------------- .nv.global.init           --------------------------
	.section	.nv.global.init,"aw",@progbits
.nv.global.init:
	.type		$str$27,@object
	.size		$str$27,($str$28 - $str$27)
$str$27:
        /*0000*/ 	.byte	0x28, 0x61, 0x64, 0x64, 0x72, 0x65, 0x73, 0x73, 0x20, 0x26, 0x20, 0x6d, 0x61, 0x73, 0x6b, 0x29
        /*0010*/ 	.byte	0x20, 0x3d, 0x3d, 0x20, 0x30, 0x00
	.type		$str$28,@object
	.size		$str$28,($str$26 - $str$28)
$str$28:
        /*0016*/ 	.byte	0x2f, 0x74, 0x6d, 0x70, 0x2f, 0x63, 0x75, 0x74, 0x6c, 0x61, 0x73, 0x73, 0x5f, 0x73, 0x77, 0x65
        /*0026*/ 	.byte	0x65, 0x70, 0x5f, 0x73, 0x72, 0x63, 0x2f, 0x69, 0x6e, 0x63, 0x6c, 0x75, 0x64, 0x65, 0x2f, 0x63
        /*0036*/ 	.byte	0x75, 0x74, 0x65, 0x2f, 0x70, 0x6f, 0x69, 0x6e, 0x74, 0x65, 0x72, 0x5f, 0x66, 0x6c, 0x61, 0x67
        /*0046*/ 	.byte	0x67, 0x65, 0x64, 0x2e, 0x68, 0x70, 0x70, 0x00
	.type		$str$26,@object
	.size		$str$26,($str$25 - $str$26)
$str$26:
        /*004e*/ 	.byte	0x2f, 0x74, 0x6d, 0x70, 0x2f, 0x63, 0x75, 0x74, 0x6c, 0x61, 0x73, 0x73, 0x5f, 0x73, 0x77, 0x65
        /*005e*/ 	.byte	0x65, 0x70, 0x5f, 0x73, 0x72, 0x63, 0x2f, 0x69, 0x6e, 0x63, 0x6c, 0x75, 0x64, 0x65, 0x2f, 0x63
        /*006e*/ 	.byte	0x75, 0x74, 0x65, 0x2f, 0x61, 0x74, 0x6f, 0x6d, 0x2f, 0x63, 0x6f, 0x70, 0x79, 0x5f, 0x74, 0x72
        /*007e*/ 	.byte	0x61, 0x69, 0x74, 0x73, 0x5f, 0x73, 0x6d, 0x31, 0x30, 0x30, 0x2e, 0x68, 0x70, 0x70, 0x00
	.type		$str$25,@object
	.size		$str$25,(__unnamed_1 - $str$25)
$str$25:
        /*008d*/ 	.byte	0x28, 0x28, 0x75, 0x69, 0x6e, 0x74, 0x33, 0x32, 0x5f, 0x74, 0x28, 0x74, 0x68, 0x72, 0x65, 0x61
        /*009d*/ 	.byte	0x64, 0x49, 0x64, 0x78, 0x2e, 0x78, 0x29, 0x20, 0x2f, 0x20, 0x33, 0x32, 0x29, 0x20, 0x25, 0x20
        /*00ad*/ 	.byte	0x34, 0x29, 0x20, 0x3d, 0x3d, 0x20, 0x28, 0x28, 0x28, 0x74, 0x6d, 0x65, 0x6d, 0x5f, 0x61, 0x64
        /*00bd*/ 	.byte	0x64, 0x72, 0x20, 0x3e, 0x3e, 0x20, 0x31, 0x36, 0x29, 0x20, 0x2f, 0x20, 0x33, 0x32, 0x29, 0x20
        /*00cd*/ 	.byte	0x25, 0x20, 0x34, 0x29, 0x00
	.type		__unnamed_1,@object
	.size		__unnamed_1,(__unnamed_2 - __unnamed_1)
__unnamed_1:
        /*00d2*/ 	.byte	0x61, 0x75, 0x74, 0x6f, 0x20, 0x63, 0x75, 0x74, 0x65, 0x3a, 0x3a, 0x61, 0x73, 0x5f, 0x70, 0x6f
        /* <DEDUP_REMOVED lines=24> */
        /*0262*/ 	.byte	0x30, 0x39, 0x36, 0x3e, 0x3e, 0x3e, 0x3e, 0x5d, 0x00
	.type		__unnamed_2,@object
	.size		__unnamed_2,(.L_2 - __unnamed_2)
__unnamed_2:
        /* <DEDUP_REMOVED lines=46> */
        /*054b*/ 	.byte	0x75, 0x74, 0x65, 0x3a, 0x3a, 0x43, 0x3c, 0x30, 0x3e, 0x3e, 0x3e, 0x3e, 0x5d, 0x00
.L_2:


//--------------------- .nv.shared._ZN7cutlass13device_kernelINS_4gemm6kernel13GemmUniversalIN4cute5tupleIJiiiiEEENS1_10collective13CollectiveMmaINS1_35MainloopSm100TmaUmmaWarpSpecializedILi2ELi2ELi4ENS5_IJNS4_1CILi1EEENSA_ILi2EEESB_EEEEENS5_IJNSA_ILi64EEENSA_ILi256EEENSA_ILi128EEEEEENS_10bfloat16_tENS5_IJlSB_lEEESJ_SK_NS4_8TiledMMAINS4_8MMA_AtomIJNS4_20SM100_MMA_F16BF16_SSISJ_SJ_fLi64ELi256ELNS4_4UMMA5MajorE0ELSP_0ELNSO_7ScaleInE0ELSQ_0EEEEEENS4_6LayoutINS5_IJSB_SB_SB_EEENS5_IJNSA_ILi0EEESV_SV_EEEEENS5_IJNS4_10UnderscoreESY_SY_EEEEENS4_23SM90_TMA_LOAD_MULTICASTENS4_14ComposedLayoutINS4_7SwizzleILi3ELi4ELi3EEENS4_18smem_ptr_flag_bitsILi16EEENST_INS5_IJNSA_ILi8EEESF_EEENS5_IJSF_SB_EEEEEEEvNS4_8identityENS4_13SM90_TMA_LOADES1B_vS1C_EENS_8epilogue10collective18CollectiveEpilogueINS1F_23Sm100TmaWarpSpecializedILi4ELi2ELi32ELb1ELb0EEEJSI_NS5_IJNST_ISF_SB_EES1K_EEESJ_SK_SJ_SK_NS1F_6fusion15FusionCallbacksIS1J_NS1M_17LinearCombinationISJ_fSJ_fLNS_15FloatRoundStyleE2EEESI_S1L_JEEENS4_5SM1004TMEM4LOAD26SM100_TMEM_LOAD_16dp256b8xES1D_S1B_NS4_17SM75_U32x4_LDSM_NENS4_14SM90_TMA_STOREES1B_NS4_17SM90_U32x4_STSM_NENS4_39AutoVectorizingCopyWithAssumedAlignmentILi128EEEEEEvvEEEEvNT_6ParamsE --------------------------
	.section	.nv.shared._ZN7cutlass13device_kernelINS_4gemm6kernel13GemmUniversalIN4cute5tupleIJiiiiEEENS1_10collective13CollectiveMmaINS1_35MainloopSm100TmaUmmaWarpSpecializedILi2ELi2ELi4ENS5_IJNS4_1CILi1EEENSA_ILi2EEESB_EEEEENS5_IJNSA_ILi64EEENSA_ILi256EEENSA_ILi128EEEEEENS_10bfloat16_tENS5_IJlSB_lEEESJ_SK_NS4_8TiledMMAINS4_8MMA_AtomIJNS4_20SM100_MMA_F16BF16_SSISJ_SJ_fLi64ELi256ELNS4_4UMMA5MajorE0ELSP_0ELNSO_7ScaleInE0ELSQ_0EEEEEENS4_6LayoutINS5_IJSB_SB_SB_EEENS5_IJNSA_ILi0EEESV_SV_EEEEENS5_IJNS4_10UnderscoreESY_SY_EEEEENS4_23SM90_TMA_LOAD_MULTICASTENS4_14ComposedLayoutINS4_7SwizzleILi3ELi4ELi3EEENS4_18smem_ptr_flag_bitsILi16EEENST_INS5_IJNSA_ILi8EEESF_EEENS5_IJSF_SB_EEEEEEEvNS4_8identityENS4_13SM90_TMA_LOADES1B_vS1C_EENS_8epilogue10collective18CollectiveEpilogueINS1F_23Sm100TmaWarpSpecializedILi4ELi2ELi32ELb1ELb0EEEJSI_NS5_IJNST_ISF_SB_EES1K_EEESJ_SK_SJ_SK_NS1F_6fusion15FusionCallbacksIS1J_NS1M_17LinearCombinationISJ_fSJ_fLNS_15FloatRoundStyleE2EEESI_S1L_JEEENS4_5SM1004TMEM4LOAD26SM100_TMEM_LOAD_16dp256b8xES1D_S1B_NS4_17SM75_U32x4_LDSM_NENS4_14SM90_TMA_STOREES1B_NS4_17SM90_U32x4_STSM_NENS4_39AutoVectorizingCopyWithAssumedAlignmentILi128EEEEEEvvEEEEvNT_6ParamsE,"aw",@nobits
	.sectionflags	@""
	.align	16
	.zero		1024


//--------------------- .nv.shared.reserved.0     --------------------------
	.section	.nv.shared.reserved.0,"aw",@nobits
	.weak		__nv_reservedSMEM_offset_0_alias
	.size		__nv_reservedSMEM_offset_0_alias, 0, 64
	.other		__nv_reservedSMEM_offset_0_alias,@"STO_CUDA_RESERVED_SHARED STV_DEFAULT"
__nv_reservedSMEM_offset_0_alias:
	.zero		0
.nv.shared.reserved.0:
	.zero		64
	.weak		__nv_reservedSMEM_tcgen05_partition
	.type		__nv_reservedSMEM_tcgen05_partition,@object
	.size		__nv_reservedSMEM_tcgen05_partition,(.L_0 - __nv_reservedSMEM_tcgen05_partition)
__nv_reservedSMEM_tcgen05_partition:
	.zero		32
.L_0:


//--------------------- .nv.global                --------------------------
	.section	.nv.global,"aw",@nobits
.nv.global:
	.type		_ZN40_INTERNAL_7614f721_4_k_cu_f5ebbd98_254464cute1_E,@object
	.size		_ZN40_INTERNAL_7614f721_4_k_cu_f5ebbd98_254464cute1_E,(_ZN40_INTERNAL_7614f721_4_k_cu_f5ebbd98_254464cuda3std3__45__cpo6cbeginE - _ZN40_INTERNAL_7614f721_4_k_cu_f5ebbd98_254464cute1_E)
_ZN40_INTERNAL_7614f721_4_k_cu_f5ebbd98_254464cute1_E:
	.zero		1
	.type		_ZN40_INTERNAL_7614f721_4_k_cu_f5ebbd98_254464cuda3std3__45__cpo6cbeginE,@object
	.size		_ZN40_INTERNAL_7614f721_4_k_cu_f5ebbd98_254464cuda3std3__45__cpo6cbeginE,(_ZN40_INTERNAL_7614f721_4_k_cu_f5ebbd98_254464cuda3std3__48in_placeE - _ZN40_INTERNAL_7614f721_4_k_cu_f5ebbd98_254464cuda3std3__45__cpo6cbeginE)
_ZN40_INTERNAL_7614f721_4_k_cu_f5ebbd98_254464cuda3std3__45__cpo6cbeginE:
	.zero		1
	.type		_ZN40_INTERNAL_7614f721_4_k_cu_f5ebbd98_254464cuda3std3__48in_placeE,@object
	.size		_ZN40_INTERNAL_7614f721_4_k_cu_f5ebbd98_254464cuda3std3__48in_placeE,(_ZN40_INTERNAL_7614f721_4_k_cu_f5ebbd98_254464cuda3std6ranges3__45__cpo9iter_moveE - _ZN40_INTERNAL_7614f721_4_k_cu_f5ebbd98_254464cuda3std3__48in_placeE)
_ZN40_INTERNAL_7614f721_4_k_cu_f5ebbd98_254464cuda3std3__48in_placeE:
	.zero		1
	.type		_ZN40_INTERNAL_7614f721_4_k_cu_f5ebbd98_254464cuda3std6ranges3__45__cpo9iter_moveE,@object
	.size		_ZN40_INTERNAL_7614f721_4_k_cu_f5ebbd98_254464cuda3std6ranges3__45__cpo9iter_moveE,(_ZN40_INTERNAL_7614f721_4_k_cu_f5ebbd98_254464cuda3std3__45__cpo5beginE - _ZN40_INTERNAL_7614f721_4_k_cu_f5ebbd98_254464cuda3std6ranges3__45__cpo9iter_moveE)
_ZN40_INTERNAL_7614f721_4_k_cu_f5ebbd98_254464cuda3std6ranges3__45__cpo9iter_moveE:
	.zero		1
	.type		_ZN40_INTERNAL_7614f721_4_k_cu_f5ebbd98_254464cuda3std3__45__cpo5beginE,@object
	.size		_ZN40_INTERNAL_7614f721_4_k_cu_f5ebbd98_254464cuda3std3__45__cpo5beginE,(_ZN40_INTERNAL_7614f721_4_k_cu_f5ebbd98_254464cuda3std3__442_GLOBAL__N__7614f721_4_k_cu_f5ebbd98_254466ignoreE - _ZN40_INTERNAL_7614f721_4_k_cu_f5ebbd98_254464cuda3std3__45__cpo5beginE)
_ZN40_INTERNAL_7614f721_4_k_cu_f5ebbd98_254464cuda3std3__45__cpo5beginE:
	.zero		1
	.type		_ZN40_INTERNAL_7614f721_4_k_cu_f5ebbd98_254464cuda3std3__442_GLOBAL__N__7614f721_4_k_cu_f5ebbd98_254466ignoreE,@object
	.size		_ZN40_INTERNAL_7614f721_4_k_cu_f5ebbd98_254464cuda3std3__442_GLOBAL__N__7614f721_4_k_cu_f5ebbd98_254466ignoreE,(_ZN40_INTERNAL_7614f721_4_k_cu_f5ebbd98_254464cute7productE - _ZN40_INTERNAL_7614f721_4_k_cu_f5ebbd98_254464cuda3std3__442_GLOBAL__N__7614f721_4_k_cu_f5ebbd98_254466ignoreE)
_ZN40_INTERNAL_7614f721_4_k_cu_f5ebbd98_254464cuda3std3__442_GLOBAL__N__7614f721_4_k_cu_f5ebbd98_254466ignoreE:
	.zero		1
	.type		_ZN40_INTERNAL_7614f721_4_k_cu_f5ebbd98_254464cute7productE,@object
	.size		_ZN40_INTERNAL_7614f721_4_k_cu_f5ebbd98_254464cute7productE,(_ZN40_INTERNAL_7614f721_4_k_cu_f5ebbd98_254464cuda3std3__45__cpo3endE - _ZN40_INTERNAL_7614f721_4_k_cu_f5ebbd98_254464cute7productE)
_ZN40_INTERNAL_7614f721_4_k_cu_f5ebbd98_254464cute7productE:
	.zero		1
	.type		_ZN40_INTERNAL_7614f721_4_k_cu_f5ebbd98_254464cuda3std3__45__cpo3endE,@object
	.size		_ZN40_INTERNAL_7614f721_4_k_cu_f5ebbd98_254464cuda3std3__45__cpo3endE,(_ZN40_INTERNAL_7614f721_4_k_cu_f5ebbd98_254464cuda3std3__419piecewise_constructE - _ZN40_INTERNAL_7614f721_4_k_cu_f5ebbd98_254464cuda3std3__45__cpo3endE)
_ZN40_INTERNAL_7614f721_4_k_cu_f5ebbd98_254464cuda3std3__45__cpo3endE:
	.zero		1
	.type		_ZN40_INTERNAL_7614f721_4_k_cu_f5ebbd98_254464cuda3std3__419piecewise_constructE,@object
	.size		_ZN40_INTERNAL_7614f721_4_k_cu_f5ebbd98_254464cuda3std3__419piecewise_constructE,(_ZN40_INTERNAL_7614f721_4_k_cu_f5ebbd98_254464cuda3std3__45__cpo4cendE - _ZN40_INTERNAL_7614f721_4_k_cu_f5ebbd98_254464cuda3std3__419piecewise_constructE)
_ZN40_INTERNAL_7614f721_4_k_cu_f5ebbd98_254464cuda3std3__419piecewise_constructE:
	.zero		1
	.type		_ZN40_INTERNAL_7614f721_4_k_cu_f5ebbd98_254464cuda3std3__45__cpo4cendE,@object
	.size		_ZN40_INTERNAL_7614f721_4_k_cu_f5ebbd98_254464cuda3std3__45__cpo4cendE,(_ZN40_INTERNAL_7614f721_4_k_cu_f5ebbd98_254464cuda3std6ranges3__45__cpo4swapE - _ZN40_INTERNAL_7614f721_4_k_cu_f5ebbd98_254464cuda3std3__45__cpo4cendE)
_ZN40_INTERNAL_7614f721_4_k_cu_f5ebbd98_254464cuda3std3__45__cpo4cendE:
	.zero		1
	.type		_ZN40_INTERNAL_7614f721_4_k_cu_f5ebbd98_254464cuda3std6ranges3__45__cpo4swapE,@object
	.size		_ZN40_INTERNAL_7614f721_4_k_cu_f5ebbd98_254464cuda3std6ranges3__45__cpo4swapE,(.L_10 - _ZN40_INTERNAL_7614f721_4_k_cu_f5ebbd98_254464cuda3std6ranges3__45__cpo4swapE)
_ZN40_INTERNAL_7614f721_4_k_cu_f5ebbd98_254464cuda3std6ranges3__45__cpo4swapE:
	.zero		1
.L_10:


//--------------------- .nv.constant0._ZN7cutlass13device_kernelINS_4gemm6kernel13GemmUniversalIN4cute5tupleIJiiiiEEENS1_10collective13CollectiveMmaINS1_35MainloopSm100TmaUmmaWarpSpecializedILi2ELi2ELi4ENS5_IJNS4_1CILi1EEENSA_ILi2EEESB_EEEEENS5_IJNSA_ILi64EEENSA_ILi256EEENSA_ILi128EEEEEENS_10bfloat16_tENS5_IJlSB_lEEESJ_SK_NS4_8TiledMMAINS4_8MMA_AtomIJNS4_20SM100_MMA_F16BF16_SSISJ_SJ_fLi64ELi256ELNS4_4UMMA5MajorE0ELSP_0ELNSO_7ScaleInE0ELSQ_0EEEEEENS4_6LayoutINS5_IJSB_SB_SB_EEENS5_IJNSA_ILi0EEESV_SV_EEEEENS5_IJNS4_10UnderscoreESY_SY_EEEEENS4_23SM90_TMA_LOAD_MULTICASTENS4_14ComposedLayoutINS4_7SwizzleILi3ELi4ELi3EEENS4_18smem_ptr_flag_bitsILi16EEENST_INS5_IJNSA_ILi8EEESF_EEENS5_IJSF_SB_EEEEEEEvNS4_8identityENS4_13SM90_TMA_LOADES1B_vS1C_EENS_8epilogue10collective18CollectiveEpilogueINS1F_23Sm100TmaWarpSpecializedILi4ELi2ELi32ELb1ELb0EEEJSI_NS5_IJNST_ISF_SB_EES1K_EEESJ_SK_SJ_SK_NS1F_6fusion15FusionCallbacksIS1J_NS1M_17LinearCombinationISJ_fSJ_fLNS_15FloatRoundStyleE2EEESI_S1L_JEEENS4_5SM1004TMEM4LOAD26SM100_TMEM_LOAD_16dp256b8xES1D_S1B_NS4_17SM75_U32x4_LDSM_NENS4_14SM90_TMA_STOREES1B_NS4_17SM90_U32x4_STSM_NENS4_39AutoVectorizingCopyWithAssumedAlignmentILi128EEEEEEvvEEEEvNT_6ParamsE --------------------------
	.section	.nv.constant0._ZN7cutlass13device_kernelINS_4gemm6kernel13GemmUniversalIN4cute5tupleIJiiiiEEENS1_10collective13CollectiveMmaINS1_35MainloopSm100TmaUmmaWarpSpecializedILi2ELi2ELi4ENS5_IJNS4_1CILi1EEENSA_ILi2EEESB_EEEEENS5_IJNSA_ILi64EEENSA_ILi256EEENSA_ILi128EEEEEENS_10bfloat16_tENS5_IJlSB_lEEESJ_SK_NS4_8TiledMMAINS4_8MMA_AtomIJNS4_20SM100_MMA_F16BF16_SSISJ_SJ_fLi64ELi256ELNS4_4UMMA5MajorE0ELSP_0ELNSO_7ScaleInE0ELSQ_0EEEEEENS4_6LayoutINS5_IJSB_SB_SB_EEENS5_IJNSA_ILi0EEESV_SV_EEEEENS5_IJNS4_10UnderscoreESY_SY_EEEEENS4_23SM90_TMA_LOAD_MULTICASTENS4_14ComposedLayoutINS4_7SwizzleILi3ELi4ELi3EEENS4_18smem_ptr_flag_bitsILi16EEENST_INS5_IJNSA_ILi8EEESF_EEENS5_IJSF_SB_EEEEEEEvNS4_8identityENS4_13SM90_TMA_LOADES1B_vS1C_EENS_8epilogue10collective18CollectiveEpilogueINS1F_23Sm100TmaWarpSpecializedILi4ELi2ELi32ELb1ELb0EEEJSI_NS5_IJNST_ISF_SB_EES1K_EEESJ_SK_SJ_SK_NS1F_6fusion15FusionCallbacksIS1J_NS1M_17LinearCombinationISJ_fSJ_fLNS_15FloatRoundStyleE2EEESI_S1L_JEEENS4_5SM1004TMEM4LOAD26SM100_TMEM_LOAD_16dp256b8xES1D_S1B_NS4_17SM75_U32x4_LDSM_NENS4_14SM90_TMA_STOREES1B_NS4_17SM90_U32x4_STSM_NENS4_39AutoVectorizingCopyWithAssumedAlignmentILi128EEEEEEvvEEEEvNT_6ParamsE,"a",@progbits
	.sectionflags	@""
	.align	4
.nv.constant0._ZN7cutlass13device_kernelINS_4gemm6kernel13GemmUniversalIN4cute5tupleIJiiiiEEENS1_10collective13CollectiveMmaINS1_35MainloopSm100TmaUmmaWarpSpecializedILi2ELi2ELi4ENS5_IJNS4_1CILi1EEENSA_ILi2EEESB_EEEEENS5_IJNSA_ILi64EEENSA_ILi256EEENSA_ILi128EEEEEENS_10bfloat16_tENS5_IJlSB_lEEESJ_SK_NS4_8TiledMMAINS4_8MMA_AtomIJNS4_20SM100_MMA_F16BF16_SSISJ_SJ_fLi64ELi256ELNS4_4UMMA5MajorE0ELSP_0ELNSO_7ScaleInE0ELSQ_0EEEEEENS4_6LayoutINS5_IJSB_SB_SB_EEENS5_IJNSA_ILi0EEESV_SV_EEEEENS5_IJNS4_10UnderscoreESY_SY_EEEEENS4_23SM90_TMA_LOAD_MULTICASTENS4_14ComposedLayoutINS4_7SwizzleILi3ELi4ELi3EEENS4_18smem_ptr_flag_bitsILi16EEENST_INS5_IJNSA_ILi8EEESF_EEENS5_IJSF_SB_EEEEEEEvNS4_8identityENS4_13SM90_TMA_LOADES1B_vS1C_EENS_8epilogue10collective18CollectiveEpilogueINS1F_23Sm100TmaWarpSpecializedILi4ELi2ELi32ELb1ELb0EEEJSI_NS5_IJNST_ISF_SB_EES1K_EEESJ_SK_SJ_SK_NS1F_6fusion15FusionCallbacksIS1J_NS1M_17LinearCombinationISJ_fSJ_fLNS_15FloatRoundStyleE2EEESI_S1L_JEEENS4_5SM1004TMEM4LOAD26SM100_TMEM_LOAD_16dp256b8xES1D_S1B_NS4_17SM75_U32x4_LDSM_NENS4_14SM90_TMA_STOREES1B_NS4_17SM90_U32x4_STSM_NENS4_39AutoVectorizingCopyWithAssumedAlignmentILi128EEEEEEvvEEEEvNT_6ParamsE:
	.zero		2944


//--------------------- SYMBOLS --------------------------

	.type		.nv.reservedSmem.offset0,@object
	.size		.nv.reservedSmem.offset0,0x4
	.type		.nv.reservedSmem.cap,@object
	.size		.nv.reservedSmem.cap,0x4
	.type		__assertfail,@function
